//
// Generated by NVIDIA NVVM Compiler
//
// Compiler Build ID: CL-36424714
// Cuda compilation tools, release 13.0, V13.0.88
// Based on NVVM 20.0.0
//

.version 9.0
.target sm_100
.address_size 64

	// .globl	my_kernel_kernel0
// _ZZ17my_kernel_kernel0E18PaddedInput_shared has been demoted
// _ZZ17my_kernel_kernel0E18placeholder_shared has been demoted

.visible .entry my_kernel_kernel0(
	.param .u64 .ptr .align 1 my_kernel_kernel0_param_0,
	.param .u64 .ptr .align 1 my_kernel_kernel0_param_1,
	.param .u64 .ptr .align 1 my_kernel_kernel0_param_2,
	.param .u64 .ptr .align 1 my_kernel_kernel0_param_3
)
{
	.local .align 16 .b8 	__local_depot0[192];
	.reg .b64 	%SP;
	.reg .b64 	%SPL;
	.reg .pred 	%p<8>;
	.reg .b16 	%rs<29>;
	.reg .b32 	%r<113>;
	.reg .b32 	%f<434>;
	.reg .b64 	%rd<33>;
	// demoted variable
	.shared .align 4 .b8 _ZZ17my_kernel_kernel0E18PaddedInput_shared[24576];
	// demoted variable
	.shared .align 4 .b8 _ZZ17my_kernel_kernel0E18placeholder_shared[256];
	mov.u64 	%SPL, __local_depot0;
	add.u64 	%rd1, %SPL, 0;
	mov.f32 	%f17, 0f00000000;
	st.local.v4.f32 	[%rd1], {%f17, %f17, %f17, %f17};
	st.local.v4.f32 	[%rd1+32], {%f17, %f17, %f17, %f17};
	st.local.v4.f32 	[%rd1+64], {%f17, %f17, %f17, %f17};
	st.local.v4.f32 	[%rd1+96], {%f17, %f17, %f17, %f17};
	st.local.v4.f32 	[%rd1+128], {%f17, %f17, %f17, %f17};
	st.local.v4.f32 	[%rd1+160], {%f17, %f17, %f17, %f17};
	st.local.v4.f32 	[%rd1+16], {%f17, %f17, %f17, %f17};
	st.local.v4.f32 	[%rd1+48], {%f17, %f17, %f17, %f17};
	st.local.v4.f32 	[%rd1+80], {%f17, %f17, %f17, %f17};
	st.local.v4.f32 	[%rd1+112], {%f17, %f17, %f17, %f17};
	st.local.v4.f32 	[%rd1+144], {%f17, %f17, %f17, %f17};
	st.local.v4.f32 	[%rd1+176], {%f17, %f17, %f17, %f17};
	mov.u32 	%r19, %ctaid.x;
	mul.hi.u32 	%r20, %r19, -2004318071;
	shr.u32 	%r1, %r20, 4;
	mul.lo.s32 	%r21, %r1, 30;
	sub.s32 	%r2, %r19, %r21;
	mov.b32 	%r108, 0;
	mov.u32 	%r4, %tid.x;
	shr.u32 	%r5, %r4, 6;
$L__BB0_1:
	shl.b32 	%r23, %r4, 2;
	mov.u32 	%r24, _ZZ17my_kernel_kernel0E18PaddedInput_shared;
	add.s32 	%r25, %r23, %r24;
	add.s32 	%r110, %r25, 1024;
	bar.sync 	0;
	shl.b32 	%r26, %r108, 3;
	mul.lo.s32 	%r27, %r1, 46080;
	and.b32  	%r28, %r4, 7;
	or.b32  	%r29, %r27, %r28;
	shl.b32 	%r30, %r2, 7;
	and.b32  	%r31, %r30, 3840;
	add.s32 	%r32, %r29, %r31;
	and.b32  	%r33, %r23, 224;
	or.b32  	%r34, %r32, %r33;
	add.s32 	%r7, %r34, %r26;
	mov.b32 	%r111, 1024;
	mov.u32 	%r109, %r5;
$L__BB0_2:
	ld.param.u64 	%rd29, [my_kernel_kernel0_param_0];
	cvt.u16.u32 	%rs1, %r109;
	and.b16  	%rs2, %rs1, 255;
	mul.lo.s16 	%rs3, %rs2, 171;
	shr.u16 	%rs4, %rs3, 11;
	cvt.u32.u16 	%r35, %rs4;
	mul.lo.s16 	%rs5, %rs4, 12;
	sub.s16 	%rs6, %rs1, %rs5;
	and.b16  	%rs7, %rs6, 255;
	mul.wide.u16 	%r36, %rs7, 3840;
	mad.lo.s32 	%r37, %r35, 460800, %r7;
	add.s32 	%r38, %r37, %r36;
	cvta.to.global.u64 	%rd7, %rd29;
	mul.wide.u32 	%rd8, %r38, 4;
	add.s64 	%rd9, %rd7, %rd8;
	ld.global.nc.f32 	%f18, [%rd9];
	st.shared.f32 	[%r110+-1024], %f18;
	add.s16 	%rs8, %rs1, 2;
	and.b16  	%rs9, %rs8, 255;
	mul.lo.s16 	%rs10, %rs9, 171;
	shr.u16 	%rs11, %rs10, 11;
	cvt.u32.u16 	%r39, %rs11;
	mul.lo.s16 	%rs12, %rs11, 12;
	sub.s16 	%rs13, %rs8, %rs12;
	and.b16  	%rs14, %rs13, 255;
	mul.wide.u16 	%r40, %rs14, 3840;
	mad.lo.s32 	%r41, %r39, 460800, %r7;
	add.s32 	%r42, %r41, %r40;
	mul.wide.u32 	%rd10, %r42, 4;
	add.s64 	%rd11, %rd7, %rd10;
	ld.global.nc.f32 	%f19, [%rd11];
	st.shared.f32 	[%r110+-512], %f19;
	add.s16 	%rs15, %rs1, 4;
	and.b16  	%rs16, %rs15, 255;
	mul.lo.s16 	%rs17, %rs16, 171;
	shr.u16 	%rs18, %rs17, 11;
	cvt.u32.u16 	%r43, %rs18;
	mul.lo.s16 	%rs19, %rs18, 12;
	sub.s16 	%rs20, %rs15, %rs19;
	and.b16  	%rs21, %rs20, 255;
	mul.wide.u16 	%r44, %rs21, 3840;
	mad.lo.s32 	%r45, %r43, 460800, %r7;
	add.s32 	%r46, %r45, %r44;
	mul.wide.u32 	%rd12, %r46, 4;
	add.s64 	%rd13, %rd7, %rd12;
	ld.global.nc.f32 	%f20, [%rd13];
	st.shared.f32 	[%r110], %f20;
	add.s16 	%rs22, %rs1, 6;
	and.b16  	%rs23, %rs22, 255;
	mul.lo.s16 	%rs24, %rs23, 171;
	shr.u16 	%rs25, %rs24, 11;
	cvt.u32.u16 	%r47, %rs25;
	mul.lo.s16 	%rs26, %rs25, 12;
	sub.s16 	%rs27, %rs22, %rs26;
	and.b16  	%rs28, %rs27, 255;
	mul.wide.u16 	%r48, %rs28, 3840;
	mad.lo.s32 	%r49, %r47, 460800, %r7;
	add.s32 	%r50, %r49, %r48;
	mul.wide.u32 	%rd14, %r50, 4;
	add.s64 	%rd15, %rd7, %rd14;
	ld.global.nc.f32 	%f21, [%rd15];
	st.shared.f32 	[%r110+512], %f21;
	add.s32 	%r111, %r111, 2048;
	add.s32 	%r110, %r110, 2048;
	add.s32 	%r109, %r109, 8;
	setp.ne.s32 	%p2, %r111, 25600;
	@%p2 bra 	$L__BB0_2;
	shl.b32 	%r51, %r4, 1;
	and.b32  	%r14, %r51, 6;
	setp.gt.u32 	%p3, %r4, 31;
	@%p3 bra 	$L__BB0_5;
	ld.param.u64 	%rd30, [my_kernel_kernel0_param_1];
	shl.b32 	%r52, %r108, 7;
	mov.u32 	%r53, %ctaid.x;
	shl.b32 	%r54, %r53, 3;
	and.b32  	%r55, %r54, 8;
	or.b32  	%r56, %r52, %r55;
	and.b32  	%r58, %r23, 112;
	or.b32  	%r59, %r14, %r58;
	or.b32  	%r60, %r56, %r59;
	cvta.to.global.u64 	%rd16, %rd30;
	mul.wide.u32 	%rd17, %r60, 4;
	add.s64 	%rd18, %rd16, %rd17;
	ld.global.nc.f32 	%f22, [%rd18];
	shl.b32 	%r62, %r4, 3;
	mov.u32 	%r63, _ZZ17my_kernel_kernel0E18placeholder_shared;
	add.s32 	%r64, %r63, %r62;
	st.shared.f32 	[%r64], %f22;
	or.b32  	%r65, %r51, 1;
	and.b32  	%r66, %r65, 7;
	or.b32  	%r67, %r66, %r58;
	or.b32  	%r68, %r56, %r67;
	mul.wide.u32 	%rd19, %r68, 4;
	add.s64 	%rd20, %rd16, %rd19;
	ld.global.nc.f32 	%f23, [%rd20];
	st.shared.f32 	[%r64+4], %f23;
$L__BB0_5:
	bar.sync 	0;
	shl.b32 	%r70, %r14, 2;
	mov.u32 	%r71, _ZZ17my_kernel_kernel0E18placeholder_shared;
	add.s32 	%r72, %r71, %r70;
	ld.shared.f32 	%f1, [%r72];
	ld.shared.f32 	%f2, [%r72+228];
	ld.shared.f32 	%f3, [%r72+32];
	ld.shared.f32 	%f4, [%r72+64];
	ld.shared.f32 	%f5, [%r72+96];
	ld.shared.f32 	%f6, [%r72+128];
	ld.shared.f32 	%f7, [%r72+160];
	ld.shared.f32 	%f8, [%r72+192];
	ld.shared.f32 	%f9, [%r72+224];
	ld.shared.f32 	%f10, [%r72+4];
	ld.shared.f32 	%f11, [%r72+36];
	ld.shared.f32 	%f12, [%r72+68];
	ld.shared.f32 	%f13, [%r72+100];
	ld.shared.f32 	%f14, [%r72+132];
	ld.shared.f32 	%f15, [%r72+164];
	ld.shared.f32 	%f16, [%r72+196];
	mov.b32 	%r112, 0;
	mov.pred 	%p7, -1;
$L__BB0_6:
	mov.pred 	%p1, %p7;
	shl.b32 	%r74, %r112, 1;
	shl.b32 	%r75, %r112, 6;
	mov.u32 	%r16, %tid.x;
	shl.b32 	%r76, %r16, 2;
	and.b32  	%r77, %r76, 128;
	shr.u32 	%r78, %r16, 6;
	mul.lo.s32 	%r79, %r78, 1536;
	or.b32  	%r80, %r77, %r79;
	shl.b32 	%r81, %r16, 1;
	and.b32  	%r82, %r81, 56;
	or.b32  	%r83, %r80, %r82;
	add.s32 	%r84, %r83, %r75;
	mul.wide.u32 	%rd21, %r74, 4;
	add.s64 	%rd22, %rd1, %rd21;
	ld.local.v2.f32 	{%f24, %f25}, [%rd22];
	shl.b32 	%r85, %r84, 2;
	mov.u32 	%r86, _ZZ17my_kernel_kernel0E18PaddedInput_shared;
	add.s32 	%r87, %r86, %r85;
	ld.shared.f32 	%f26, [%r87];
	fma.rn.f32 	%f27, %f26, %f1, %f24;
	ld.local.v2.f32 	{%f28, %f29}, [%rd22+32];
	ld.shared.f32 	%f30, [%r87+1024];
	fma.rn.f32 	%f31, %f30, %f1, %f28;
	ld.local.v2.f32 	{%f32, %f33}, [%rd22+64];
	ld.shared.f32 	%f34, [%r87+2048];
	fma.rn.f32 	%f35, %f34, %f1, %f32;
	ld.local.v2.f32 	{%f36, %f37}, [%rd22+96];
	ld.shared.f32 	%f38, [%r87+12288];
	fma.rn.f32 	%f39, %f38, %f1, %f36;
	ld.local.v2.f32 	{%f40, %f41}, [%rd22+128];
	ld.shared.f32 	%f42, [%r87+13312];
	fma.rn.f32 	%f43, %f42, %f1, %f40;
	ld.local.v2.f32 	{%f44, %f45}, [%rd22+160];
	ld.shared.f32 	%f46, [%r87+14336];
	fma.rn.f32 	%f47, %f46, %f1, %f44;
	ld.local.v2.f32 	{%f48, %f49}, [%rd22+16];
	ld.shared.f32 	%f50, [%r87+3072];
	fma.rn.f32 	%f51, %f50, %f1, %f48;
	ld.local.v2.f32 	{%f52, %f53}, [%rd22+48];
	ld.shared.f32 	%f54, [%r87+4096];
	fma.rn.f32 	%f55, %f54, %f1, %f52;
	ld.local.v2.f32 	{%f56, %f57}, [%rd22+80];
	ld.shared.f32 	%f58, [%r87+5120];
	fma.rn.f32 	%f59, %f58, %f1, %f56;
	ld.local.v2.f32 	{%f60, %f61}, [%rd22+112];
	ld.shared.f32 	%f62, [%r87+15360];
	fma.rn.f32 	%f63, %f62, %f1, %f60;
	ld.local.v2.f32 	{%f64, %f65}, [%rd22+144];
	ld.shared.f32 	%f66, [%r87+16384];
	fma.rn.f32 	%f67, %f66, %f1, %f64;
	ld.local.v2.f32 	{%f68, %f69}, [%rd22+176];
	ld.shared.f32 	%f70, [%r87+17408];
	fma.rn.f32 	%f71, %f70, %f1, %f68;
	ld.shared.f32 	%f72, [%r87+4];
	fma.rn.f32 	%f73, %f72, %f3, %f27;
	ld.shared.f32 	%f74, [%r87+1028];
	fma.rn.f32 	%f75, %f74, %f3, %f31;
	ld.shared.f32 	%f76, [%r87+2052];
	fma.rn.f32 	%f77, %f76, %f3, %f35;
	ld.shared.f32 	%f78, [%r87+12292];
	fma.rn.f32 	%f79, %f78, %f3, %f39;
	ld.shared.f32 	%f80, [%r87+13316];
	fma.rn.f32 	%f81, %f80, %f3, %f43;
	ld.shared.f32 	%f82, [%r87+14340];
	fma.rn.f32 	%f83, %f82, %f3, %f47;
	ld.shared.f32 	%f84, [%r87+3076];
	fma.rn.f32 	%f85, %f84, %f3, %f51;
	ld.shared.f32 	%f86, [%r87+4100];
	fma.rn.f32 	%f87, %f86, %f3, %f55;
	ld.shared.f32 	%f88, [%r87+5124];
	fma.rn.f32 	%f89, %f88, %f3, %f59;
	ld.shared.f32 	%f90, [%r87+15364];
	fma.rn.f32 	%f91, %f90, %f3, %f63;
	ld.shared.f32 	%f92, [%r87+16388];
	fma.rn.f32 	%f93, %f92, %f3, %f67;
	ld.shared.f32 	%f94, [%r87+17412];
	fma.rn.f32 	%f95, %f94, %f3, %f71;
	ld.shared.f32 	%f96, [%r87+8];
	fma.rn.f32 	%f97, %f96, %f4, %f73;
	ld.shared.f32 	%f98, [%r87+1032];
	fma.rn.f32 	%f99, %f98, %f4, %f75;
	ld.shared.f32 	%f100, [%r87+2056];
	fma.rn.f32 	%f101, %f100, %f4, %f77;
	ld.shared.f32 	%f102, [%r87+12296];
	fma.rn.f32 	%f103, %f102, %f4, %f79;
	ld.shared.f32 	%f104, [%r87+13320];
	fma.rn.f32 	%f105, %f104, %f4, %f81;
	ld.shared.f32 	%f106, [%r87+14344];
	fma.rn.f32 	%f107, %f106, %f4, %f83;
	ld.shared.f32 	%f108, [%r87+3080];
	fma.rn.f32 	%f109, %f108, %f4, %f85;
	ld.shared.f32 	%f110, [%r87+4104];
	fma.rn.f32 	%f111, %f110, %f4, %f87;
	ld.shared.f32 	%f112, [%r87+5128];
	fma.rn.f32 	%f113, %f112, %f4, %f89;
	ld.shared.f32 	%f114, [%r87+15368];
	fma.rn.f32 	%f115, %f114, %f4, %f91;
	ld.shared.f32 	%f116, [%r87+16392];
	fma.rn.f32 	%f117, %f116, %f4, %f93;
	ld.shared.f32 	%f118, [%r87+17416];
	fma.rn.f32 	%f119, %f118, %f4, %f95;
	ld.shared.f32 	%f120, [%r87+12];
	fma.rn.f32 	%f121, %f120, %f5, %f97;
	ld.shared.f32 	%f122, [%r87+1036];
	fma.rn.f32 	%f123, %f122, %f5, %f99;
	ld.shared.f32 	%f124, [%r87+2060];
	fma.rn.f32 	%f125, %f124, %f5, %f101;
	ld.shared.f32 	%f126, [%r87+12300];
	fma.rn.f32 	%f127, %f126, %f5, %f103;
	ld.shared.f32 	%f128, [%r87+13324];
	fma.rn.f32 	%f129, %f128, %f5, %f105;
	ld.shared.f32 	%f130, [%r87+14348];
	fma.rn.f32 	%f131, %f130, %f5, %f107;
	ld.shared.f32 	%f132, [%r87+3084];
	fma.rn.f32 	%f133, %f132, %f5, %f109;
	ld.shared.f32 	%f134, [%r87+4108];
	fma.rn.f32 	%f135, %f134, %f5, %f111;
	ld.shared.f32 	%f136, [%r87+5132];
	fma.rn.f32 	%f137, %f136, %f5, %f113;
	ld.shared.f32 	%f138, [%r87+15372];
	fma.rn.f32 	%f139, %f138, %f5, %f115;
	ld.shared.f32 	%f140, [%r87+16396];
	fma.rn.f32 	%f141, %f140, %f5, %f117;
	ld.shared.f32 	%f142, [%r87+17420];
	fma.rn.f32 	%f143, %f142, %f5, %f119;
	ld.shared.f32 	%f144, [%r87+16];
	fma.rn.f32 	%f145, %f144, %f6, %f121;
	ld.shared.f32 	%f146, [%r87+1040];
	fma.rn.f32 	%f147, %f146, %f6, %f123;
	ld.shared.f32 	%f148, [%r87+2064];
	fma.rn.f32 	%f149, %f148, %f6, %f125;
	ld.shared.f32 	%f150, [%r87+12304];
	fma.rn.f32 	%f151, %f150, %f6, %f127;
	ld.shared.f32 	%f152, [%r87+13328];
	fma.rn.f32 	%f153, %f152, %f6, %f129;
	ld.shared.f32 	%f154, [%r87+14352];
	fma.rn.f32 	%f155, %f154, %f6, %f131;
	ld.shared.f32 	%f156, [%r87+3088];
	fma.rn.f32 	%f157, %f156, %f6, %f133;
	ld.shared.f32 	%f158, [%r87+4112];
	fma.rn.f32 	%f159, %f158, %f6, %f135;
	ld.shared.f32 	%f160, [%r87+5136];
	fma.rn.f32 	%f161, %f160, %f6, %f137;
	ld.shared.f32 	%f162, [%r87+15376];
	fma.rn.f32 	%f163, %f162, %f6, %f139;
	ld.shared.f32 	%f164, [%r87+16400];
	fma.rn.f32 	%f165, %f164, %f6, %f141;
	ld.shared.f32 	%f166, [%r87+17424];
	fma.rn.f32 	%f167, %f166, %f6, %f143;
	ld.shared.f32 	%f168, [%r87+20];
	fma.rn.f32 	%f169, %f168, %f7, %f145;
	ld.shared.f32 	%f170, [%r87+1044];
	fma.rn.f32 	%f171, %f170, %f7, %f147;
	ld.shared.f32 	%f172, [%r87+2068];
	fma.rn.f32 	%f173, %f172, %f7, %f149;
	ld.shared.f32 	%f174, [%r87+12308];
	fma.rn.f32 	%f175, %f174, %f7, %f151;
	ld.shared.f32 	%f176, [%r87+13332];
	fma.rn.f32 	%f177, %f176, %f7, %f153;
	ld.shared.f32 	%f178, [%r87+14356];
	fma.rn.f32 	%f179, %f178, %f7, %f155;
	ld.shared.f32 	%f180, [%r87+3092];
	fma.rn.f32 	%f181, %f180, %f7, %f157;
	ld.shared.f32 	%f182, [%r87+4116];
	fma.rn.f32 	%f183, %f182, %f7, %f159;
	ld.shared.f32 	%f184, [%r87+5140];
	fma.rn.f32 	%f185, %f184, %f7, %f161;
	ld.shared.f32 	%f186, [%r87+15380];
	fma.rn.f32 	%f187, %f186, %f7, %f163;
	ld.shared.f32 	%f188, [%r87+16404];
	fma.rn.f32 	%f189, %f188, %f7, %f165;
	ld.shared.f32 	%f190, [%r87+17428];
	fma.rn.f32 	%f191, %f190, %f7, %f167;
	ld.shared.f32 	%f192, [%r87+24];
	fma.rn.f32 	%f193, %f192, %f8, %f169;
	ld.shared.f32 	%f194, [%r87+1048];
	fma.rn.f32 	%f195, %f194, %f8, %f171;
	ld.shared.f32 	%f196, [%r87+2072];
	fma.rn.f32 	%f197, %f196, %f8, %f173;
	ld.shared.f32 	%f198, [%r87+12312];
	fma.rn.f32 	%f199, %f198, %f8, %f175;
	ld.shared.f32 	%f200, [%r87+13336];
	fma.rn.f32 	%f201, %f200, %f8, %f177;
	ld.shared.f32 	%f202, [%r87+14360];
	fma.rn.f32 	%f203, %f202, %f8, %f179;
	ld.shared.f32 	%f204, [%r87+3096];
	fma.rn.f32 	%f205, %f204, %f8, %f181;
	ld.shared.f32 	%f206, [%r87+4120];
	fma.rn.f32 	%f207, %f206, %f8, %f183;
	ld.shared.f32 	%f208, [%r87+5144];
	fma.rn.f32 	%f209, %f208, %f8, %f185;
	ld.shared.f32 	%f210, [%r87+15384];
	fma.rn.f32 	%f211, %f210, %f8, %f187;
	ld.shared.f32 	%f212, [%r87+16408];
	fma.rn.f32 	%f213, %f212, %f8, %f189;
	ld.shared.f32 	%f214, [%r87+17432];
	fma.rn.f32 	%f215, %f214, %f8, %f191;
	ld.shared.f32 	%f216, [%r87+28];
	fma.rn.f32 	%f217, %f216, %f9, %f193;
	ld.shared.f32 	%f218, [%r87+1052];
	fma.rn.f32 	%f219, %f218, %f9, %f195;
	ld.shared.f32 	%f220, [%r87+2076];
	fma.rn.f32 	%f221, %f220, %f9, %f197;
	ld.shared.f32 	%f222, [%r87+12316];
	fma.rn.f32 	%f223, %f222, %f9, %f199;
	ld.shared.f32 	%f224, [%r87+13340];
	fma.rn.f32 	%f225, %f224, %f9, %f201;
	ld.shared.f32 	%f226, [%r87+14364];
	fma.rn.f32 	%f227, %f226, %f9, %f203;
	ld.shared.f32 	%f228, [%r87+3100];
	fma.rn.f32 	%f229, %f228, %f9, %f205;
	ld.shared.f32 	%f230, [%r87+4124];
	fma.rn.f32 	%f231, %f230, %f9, %f207;
	ld.shared.f32 	%f232, [%r87+5148];
	fma.rn.f32 	%f233, %f232, %f9, %f209;
	ld.shared.f32 	%f234, [%r87+15388];
	fma.rn.f32 	%f235, %f234, %f9, %f211;
	ld.shared.f32 	%f236, [%r87+16412];
	fma.rn.f32 	%f237, %f236, %f9, %f213;
	ld.shared.f32 	%f238, [%r87+17436];
	fma.rn.f32 	%f239, %f238, %f9, %f215;
	fma.rn.f32 	%f240, %f26, %f10, %f25;
	fma.rn.f32 	%f241, %f30, %f10, %f29;
	fma.rn.f32 	%f242, %f34, %f10, %f33;
	fma.rn.f32 	%f243, %f38, %f10, %f37;
	fma.rn.f32 	%f244, %f42, %f10, %f41;
	fma.rn.f32 	%f245, %f46, %f10, %f45;
	fma.rn.f32 	%f246, %f50, %f10, %f49;
	fma.rn.f32 	%f247, %f54, %f10, %f53;
	fma.rn.f32 	%f248, %f58, %f10, %f57;
	fma.rn.f32 	%f249, %f62, %f10, %f61;
	fma.rn.f32 	%f250, %f66, %f10, %f65;
	fma.rn.f32 	%f251, %f70, %f10, %f69;
	fma.rn.f32 	%f252, %f72, %f11, %f240;
	fma.rn.f32 	%f253, %f74, %f11, %f241;
	fma.rn.f32 	%f254, %f76, %f11, %f242;
	fma.rn.f32 	%f255, %f78, %f11, %f243;
	fma.rn.f32 	%f256, %f80, %f11, %f244;
	fma.rn.f32 	%f257, %f82, %f11, %f245;
	fma.rn.f32 	%f258, %f84, %f11, %f246;
	fma.rn.f32 	%f259, %f86, %f11, %f247;
	fma.rn.f32 	%f260, %f88, %f11, %f248;
	fma.rn.f32 	%f261, %f90, %f11, %f249;
	fma.rn.f32 	%f262, %f92, %f11, %f250;
	fma.rn.f32 	%f263, %f94, %f11, %f251;
	fma.rn.f32 	%f264, %f96, %f12, %f252;
	fma.rn.f32 	%f265, %f98, %f12, %f253;
	fma.rn.f32 	%f266, %f100, %f12, %f254;
	fma.rn.f32 	%f267, %f102, %f12, %f255;
	fma.rn.f32 	%f268, %f104, %f12, %f256;
	fma.rn.f32 	%f269, %f106, %f12, %f257;
	fma.rn.f32 	%f270, %f108, %f12, %f258;
	fma.rn.f32 	%f271, %f110, %f12, %f259;
	fma.rn.f32 	%f272, %f112, %f12, %f260;
	fma.rn.f32 	%f273, %f114, %f12, %f261;
	fma.rn.f32 	%f274, %f116, %f12, %f262;
	fma.rn.f32 	%f275, %f118, %f12, %f263;
	fma.rn.f32 	%f276, %f120, %f13, %f264;
	fma.rn.f32 	%f277, %f122, %f13, %f265;
	fma.rn.f32 	%f278, %f124, %f13, %f266;
	fma.rn.f32 	%f279, %f126, %f13, %f267;
	fma.rn.f32 	%f280, %f128, %f13, %f268;
	fma.rn.f32 	%f281, %f130, %f13, %f269;
	fma.rn.f32 	%f282, %f132, %f13, %f270;
	fma.rn.f32 	%f283, %f134, %f13, %f271;
	fma.rn.f32 	%f284, %f136, %f13, %f272;
	fma.rn.f32 	%f285, %f138, %f13, %f273;
	fma.rn.f32 	%f286, %f140, %f13, %f274;
	fma.rn.f32 	%f287, %f142, %f13, %f275;
	fma.rn.f32 	%f288, %f144, %f14, %f276;
	fma.rn.f32 	%f289, %f146, %f14, %f277;
	fma.rn.f32 	%f290, %f148, %f14, %f278;
	fma.rn.f32 	%f291, %f150, %f14, %f279;
	fma.rn.f32 	%f292, %f152, %f14, %f280;
	fma.rn.f32 	%f293, %f154, %f14, %f281;
	fma.rn.f32 	%f294, %f156, %f14, %f282;
	fma.rn.f32 	%f295, %f158, %f14, %f283;
	fma.rn.f32 	%f296, %f160, %f14, %f284;
	fma.rn.f32 	%f297, %f162, %f14, %f285;
	fma.rn.f32 	%f298, %f164, %f14, %f286;
	fma.rn.f32 	%f299, %f166, %f14, %f287;
	fma.rn.f32 	%f300, %f168, %f15, %f288;
	fma.rn.f32 	%f301, %f170, %f15, %f289;
	fma.rn.f32 	%f302, %f172, %f15, %f290;
	fma.rn.f32 	%f303, %f174, %f15, %f291;
	fma.rn.f32 	%f304, %f176, %f15, %f292;
	fma.rn.f32 	%f305, %f178, %f15, %f293;
	fma.rn.f32 	%f306, %f180, %f15, %f294;
	fma.rn.f32 	%f307, %f182, %f15, %f295;
	fma.rn.f32 	%f308, %f184, %f15, %f296;
	fma.rn.f32 	%f309, %f186, %f15, %f297;
	fma.rn.f32 	%f310, %f188, %f15, %f298;
	fma.rn.f32 	%f311, %f190, %f15, %f299;
	fma.rn.f32 	%f312, %f192, %f16, %f300;
	fma.rn.f32 	%f313, %f194, %f16, %f301;
	fma.rn.f32 	%f314, %f196, %f16, %f302;
	fma.rn.f32 	%f315, %f198, %f16, %f303;
	fma.rn.f32 	%f316, %f200, %f16, %f304;
	fma.rn.f32 	%f317, %f202, %f16, %f305;
	fma.rn.f32 	%f318, %f204, %f16, %f306;
	fma.rn.f32 	%f319, %f206, %f16, %f307;
	fma.rn.f32 	%f320, %f208, %f16, %f308;
	fma.rn.f32 	%f321, %f210, %f16, %f309;
	fma.rn.f32 	%f322, %f212, %f16, %f310;
	fma.rn.f32 	%f323, %f214, %f16, %f311;
	fma.rn.f32 	%f324, %f216, %f2, %f312;
	st.local.v2.f32 	[%rd22], {%f217, %f324};
	fma.rn.f32 	%f325, %f218, %f2, %f313;
	st.local.v2.f32 	[%rd22+32], {%f219, %f325};
	fma.rn.f32 	%f326, %f220, %f2, %f314;
	st.local.v2.f32 	[%rd22+64], {%f221, %f326};
	fma.rn.f32 	%f327, %f222, %f2, %f315;
	st.local.v2.f32 	[%rd22+96], {%f223, %f327};
	fma.rn.f32 	%f328, %f224, %f2, %f316;
	st.local.v2.f32 	[%rd22+128], {%f225, %f328};
	fma.rn.f32 	%f329, %f226, %f2, %f317;
	st.local.v2.f32 	[%rd22+160], {%f227, %f329};
	fma.rn.f32 	%f330, %f228, %f2, %f318;
	st.local.v2.f32 	[%rd22+16], {%f229, %f330};
	fma.rn.f32 	%f331, %f230, %f2, %f319;
	st.local.v2.f32 	[%rd22+48], {%f231, %f331};
	fma.rn.f32 	%f332, %f232, %f2, %f320;
	st.local.v2.f32 	[%rd22+80], {%f233, %f332};
	fma.rn.f32 	%f333, %f234, %f2, %f321;
	st.local.v2.f32 	[%rd22+112], {%f235, %f333};
	fma.rn.f32 	%f334, %f236, %f2, %f322;
	st.local.v2.f32 	[%rd22+144], {%f237, %f334};
	fma.rn.f32 	%f335, %f238, %f2, %f323;
	st.local.v2.f32 	[%rd22+176], {%f239, %f335};
	mov.b32 	%r112, 1;
	mov.pred 	%p7, 0;
	@%p1 bra 	$L__BB0_6;
	add.s32 	%r108, %r108, 1;
	setp.ne.s32 	%p6, %r108, 4;
	@%p6 bra 	$L__BB0_1;
	ld.param.u64 	%rd32, [my_kernel_kernel0_param_3];
	ld.param.u64 	%rd31, [my_kernel_kernel0_param_2];
	cvta.to.global.u64 	%rd23, %rd31;
	cvta.to.global.u64 	%rd24, %rd32;
	mov.u32 	%r88, %ctaid.x;
	shl.b32 	%r89, %r88, 3;
	and.b32  	%r90, %r89, 8;
	and.b32  	%r92, %r81, 6;
	or.b32  	%r93, %r90, %r92;
	mul.lo.s32 	%r95, %r78, 460800;
	shl.b32 	%r96, %r16, 26;
	shr.s32 	%r97, %r96, 31;
	and.b32  	%r98, %r97, 3840;
	shl.b32 	%r99, %r2, 6;
	and.b32  	%r100, %r99, 1920;
	and.b32  	%r102, %r76, 112;
	mad.lo.s32 	%r103, %r1, 23040, %r95;
	or.b32  	%r104, %r93, %r103;
	add.s32 	%r105, %r104, %r98;
	add.s32 	%r106, %r105, %r100;
	or.b32  	%r107, %r106, %r102;
	ld.local.v4.f32 	{%f336, %f337, %f338, %f339}, [%rd1];
	mul.wide.u32 	%rd25, %r93, 4;
	add.s64 	%rd26, %rd24, %rd25;
	ld.global.nc.f32 	%f340, [%rd26];
	add.f32 	%f341, %f336, %f340;
	mul.wide.u32 	%rd27, %r107, 4;
	add.s64 	%rd28, %rd23, %rd27;
	st.global.f32 	[%rd28], %f341;
	ld.local.v4.f32 	{%f342, %f343, %f344, %f345}, [%rd1+32];
	add.f32 	%f346, %f342, %f340;
	st.global.f32 	[%rd28+30720], %f346;
	ld.local.v4.f32 	{%f347, %f348, %f349, %f350}, [%rd1+64];
	add.f32 	%f351, %f347, %f340;
	st.global.f32 	[%rd28+61440], %f351;
	ld.local.v4.f32 	{%f352, %f353, %f354, %f355}, [%rd1+96];
	add.f32 	%f356, %f352, %f340;
	st.global.f32 	[%rd28+3686400], %f356;
	ld.local.v4.f32 	{%f357, %f358, %f359, %f360}, [%rd1+128];
	add.f32 	%f361, %f357, %f340;
	st.global.f32 	[%rd28+3717120], %f361;
	ld.local.v4.f32 	{%f362, %f363, %f364, %f365}, [%rd1+160];
	add.f32 	%f366, %f362, %f340;
	st.global.f32 	[%rd28+3747840], %f366;
	ld.global.nc.f32 	%f367, [%rd26+4];
	add.f32 	%f368, %f337, %f367;
	st.global.f32 	[%rd28+4], %f368;
	add.f32 	%f369, %f343, %f367;
	st.global.f32 	[%rd28+30724], %f369;
	add.f32 	%f370, %f348, %f367;
	st.global.f32 	[%rd28+61444], %f370;
	add.f32 	%f371, %f353, %f367;
	st.global.f32 	[%rd28+3686404], %f371;
	add.f32 	%f372, %f358, %f367;
	st.global.f32 	[%rd28+3717124], %f372;
	add.f32 	%f373, %f363, %f367;
	st.global.f32 	[%rd28+3747844], %f373;
	add.f32 	%f374, %f338, %f340;
	st.global.f32 	[%rd28+7680], %f374;
	add.f32 	%f375, %f344, %f340;
	st.global.f32 	[%rd28+38400], %f375;
	add.f32 	%f376, %f349, %f340;
	st.global.f32 	[%rd28+69120], %f376;
	add.f32 	%f377, %f354, %f340;
	st.global.f32 	[%rd28+3694080], %f377;
	add.f32 	%f378, %f359, %f340;
	st.global.f32 	[%rd28+3724800], %f378;
	add.f32 	%f379, %f364, %f340;
	st.global.f32 	[%rd28+3755520], %f379;
	add.f32 	%f380, %f339, %f367;
	st.global.f32 	[%rd28+7684], %f380;
	add.f32 	%f381, %f345, %f367;
	st.global.f32 	[%rd28+38404], %f381;
	add.f32 	%f382, %f350, %f367;
	st.global.f32 	[%rd28+69124], %f382;
	add.f32 	%f383, %f355, %f367;
	st.global.f32 	[%rd28+3694084], %f383;
	add.f32 	%f384, %f360, %f367;
	st.global.f32 	[%rd28+3724804], %f384;
	add.f32 	%f385, %f365, %f367;
	st.global.f32 	[%rd28+3755524], %f385;
	ld.local.v4.f32 	{%f386, %f387, %f388, %f389}, [%rd1+16];
	add.f32 	%f390, %f386, %f340;
	st.global.f32 	[%rd28+921600], %f390;
	ld.local.v4.f32 	{%f391, %f392, %f393, %f394}, [%rd1+48];
	add.f32 	%f395, %f391, %f340;
	st.global.f32 	[%rd28+952320], %f395;
	ld.local.v4.f32 	{%f396, %f397, %f398, %f399}, [%rd1+80];
	add.f32 	%f400, %f396, %f340;
	st.global.f32 	[%rd28+983040], %f400;
	ld.local.v4.f32 	{%f401, %f402, %f403, %f404}, [%rd1+112];
	add.f32 	%f405, %f401, %f340;
	st.global.f32 	[%rd28+4608000], %f405;
	ld.local.v4.f32 	{%f406, %f407, %f408, %f409}, [%rd1+144];
	add.f32 	%f410, %f406, %f340;
	st.global.f32 	[%rd28+4638720], %f410;
	ld.local.v4.f32 	{%f411, %f412, %f413, %f414}, [%rd1+176];
	add.f32 	%f415, %f411, %f340;
	st.global.f32 	[%rd28+4669440], %f415;
	add.f32 	%f416, %f387, %f367;
	st.global.f32 	[%rd28+921604], %f416;
	add.f32 	%f417, %f392, %f367;
	st.global.f32 	[%rd28+952324], %f417;
	add.f32 	%f418, %f397, %f367;
	st.global.f32 	[%rd28+983044], %f418;
	add.f32 	%f419, %f402, %f367;
	st.global.f32 	[%rd28+4608004], %f419;
	add.f32 	%f420, %f407, %f367;
	st.global.f32 	[%rd28+4638724], %f420;
	add.f32 	%f421, %f412, %f367;
	st.global.f32 	[%rd28+4669444], %f421;
	add.f32 	%f422, %f388, %f340;
	st.global.f32 	[%rd28+929280], %f422;
	add.f32 	%f423, %f393, %f340;
	st.global.f32 	[%rd28+960000], %f423;
	add.f32 	%f424, %f398, %f340;
	st.global.f32 	[%rd28+990720], %f424;
	add.f32 	%f425, %f403, %f340;
	st.global.f32 	[%rd28+4615680], %f425;
	add.f32 	%f426, %f408, %f340;
	st.global.f32 	[%rd28+4646400], %f426;
	add.f32 	%f427, %f413, %f340;
	st.global.f32 	[%rd28+4677120], %f427;
	add.f32 	%f428, %f389, %f367;
	st.global.f32 	[%rd28+929284], %f428;
	add.f32 	%f429, %f394, %f367;
	st.global.f32 	[%rd28+960004], %f429;
	add.f32 	%f430, %f399, %f367;
	st.global.f32 	[%rd28+990724], %f430;
	add.f32 	%f431, %f404, %f367;
	st.global.f32 	[%rd28+4615684], %f431;
	add.f32 	%f432, %f409, %f367;
	st.global.f32 	[%rd28+4646404], %f432;
	add.f32 	%f433, %f414, %f367;
	st.global.f32 	[%rd28+4677124], %f433;
	ret;

}


// ===== COMPILED SASS (sm_100) =====

	.target	sm_100

	.elftype	@"ET_EXEC"


//--------------------- .note.nv.tkinfo           --------------------------
	.section	.note.nv.tkinfo,"",@"SHT_NOTE"
	.sectionflags	@"SHF_NOTE_NV_TKINFO"
	.tkinfo
        /*0018*/ 	.word	0x00000002
        /*0030*/ 	.string	""
        /*0030*/ 	.string	"ptxas"
        /*0030*/ 	.string	"Cuda compilation tools, release 13.0, V13.0.88"
        /*0030*/ 	.string	"Build cuda_13.0.r13.0/compiler.36424714_0"
        /*0030*/ 	.string	"-arch sm_100 -m 64 "



//--------------------- .note.nv.cuinfo           --------------------------
	.section	.note.nv.cuinfo,"",@"SHT_NOTE"
	.sectionflags	@"SHF_NOTE_NV_CUINFO"
        /*0018*/ 	.short	0x0002
        /*001a*/ 	.short	0x0064
        /*001c*/ 	.short	0x0082
	.zero		2


//--------------------- .nv.info                  --------------------------
	.section	.nv.info,"",@"SHT_CUDA_INFO"
	.align	4


	//----- nvinfo : EIATTR_REGCOUNT
	.align		4
        /*0000*/ 	.byte	0x04, 0x2f
        /*0002*/ 	.short	(.L_1 - .L_0)
	.align		4
.L_0:
        /*0004*/ 	.word	index@(my_kernel_kernel0)
        /*0008*/ 	.word	0x00000030


	//----- nvinfo : EIATTR_FRAME_SIZE
	.align		4
.L_1:
        /*000c*/ 	.byte	0x04, 0x11
        /*000e*/ 	.short	(.L_3 - .L_2)
	.align		4
.L_2:
        /*0010*/ 	.word	index@(my_kernel_kernel0)
        /*0014*/ 	.word	0x000000c0


	//----- nvinfo : EIATTR_MIN_STACK_SIZE
	.align		4
.L_3:
        /*0018*/ 	.byte	0x04, 0x12
        /*001a*/ 	.short	(.L_5 - .L_4)
	.align		4
.L_4:
        /*001c*/ 	.word	index@(my_kernel_kernel0)
        /*0020*/ 	.word	0x000000c0
.L_5:


//--------------------- .nv.compat                --------------------------
	.section	.nv.compat,"",@"SHT_CUDA_COMPAT_INFO"
	.align	4
        /*0000*/ 	.byte	0x02, 0x09, 0x00, 0x00, 0x02, 0x02, 0x01, 0x00, 0x02, 0x05, 0x05, 0x00, 0x03, 0x07, 0x01, 0x01
        /*0010*/ 	.byte	0x02, 0x03, 0x00, 0x00, 0x02, 0x06, 0x01, 0x00, 0x04, 0x0b, 0x08, 0x00, 0x09, 0x00, 0x00, 0x00
        /*0020*/ 	.byte	0x00, 0x00, 0x00, 0x00


//--------------------- .nv.info.my_kernel_kernel0 --------------------------
	.section	.nv.info.my_kernel_kernel0,"",@"SHT_CUDA_INFO"
	.sectionflags	@""
	.align	4


	//----- nvinfo : EIATTR_CUDA_API_VERSION
	.align		4
        /*0000*/ 	.byte	0x04, 0x37
        /*0002*/ 	.short	(.L_7 - .L_6)
.L_6:
        /*0004*/ 	.word	0x00000082


	//----- nvinfo : EIATTR_KPARAM_INFO
	.align		4
.L_7:
        /*0008*/ 	.byte	0x04, 0x17
        /*000a*/ 	.short	(.L_9 - .L_8)
.L_8:
        /*000c*/ 	.word	0x00000000
        /*0010*/ 	.short	0x0003
        /*0012*/ 	.short	0x0018
        /*0014*/ 	.byte	0x00, 0xf5, 0x21, 0x00


	//----- nvinfo : EIATTR_KPARAM_INFO
	.align		4
.L_9:
        /*0018*/ 	.byte	0x04, 0x17
        /*001a*/ 	.short	(.L_11 - .L_10)
.L_10:
        /*001c*/ 	.word	0x00000000
        /*0020*/ 	.short	0x0002
        /*0022*/ 	.short	0x0010
        /*0024*/ 	.byte	0x00, 0xf5, 0x21, 0x00


	//----- nvinfo : EIATTR_KPARAM_INFO
	.align		4
.L_11:
        /*0028*/ 	.byte	0x04, 0x17
        /*002a*/ 	.short	(.L_13 - .L_12)
.L_12:
        /*002c*/ 	.word	0x00000000
        /*0030*/ 	.short	0x0001
        /*0032*/ 	.short	0x0008
        /*0034*/ 	.byte	0x00, 0xf5, 0x21, 0x00


	//----- nvinfo : EIATTR_KPARAM_INFO
	.align		4
.L_13:
        /*0038*/ 	.byte	0x04, 0x17
        /*003a*/ 	.short	(.L_15 - .L_14)
.L_14:
        /*003c*/ 	.word	0x00000000
        /*0040*/ 	.short	0x0000
        /*0042*/ 	.short	0x0000
        /*0044*/ 	.byte	0x00, 0xf5, 0x21, 0x00


	//----- nvinfo : EIATTR_SPARSE_MMA_MASK
	.align		4
.L_15:
        /*0048*/ 	.byte	0x03, 0x50
        /*004a*/ 	.short	0x0000


	//----- nvinfo : EIATTR_MAXREG_COUNT
	.align		4
        /*004c*/ 	.byte	0x03, 0x1b
        /*004e*/ 	.short	0x00ff


	//----- nvinfo : EIATTR_NUM_BARRIERS
	.align		4
        /*0050*/ 	.byte	0x02, 0x4c
        /*0052*/ 	.byte	0x01
	.zero		1


	//----- nvinfo : EIATTR_MERCURY_ISA_VERSION
	.align		4
        /*0054*/ 	.byte	0x03, 0x5f
        /*0056*/ 	.short	0x0101


	//----- nvinfo : EIATTR_VRC_CTA_INIT_COUNT
	.align		4
        /*0058*/ 	.byte	0x02, 0x4a
	.zero		1
	.zero		1


	//----- nvinfo : EIATTR_EXIT_INSTR_OFFSETS
	.align		4
        /*005c*/ 	.byte	0x04, 0x1c
        /*005e*/ 	.short	(.L_17 - .L_16)


	//   ....[0]....
.L_16:
        /*0060*/ 	.word	0x00002080


	//----- nvinfo : EIATTR_CBANK_PARAM_SIZE
	.align		4
.L_17:
        /*0064*/ 	.byte	0x03, 0x19
        /*0066*/ 	.short	0x0020


	//----- nvinfo : EIATTR_PARAM_CBANK
	.align		4
        /*0068*/ 	.byte	0x04, 0x0a
        /*006a*/ 	.short	(.L_19 - .L_18)
	.align		4
.L_18:
        /*006c*/ 	.word	index@(.nv.constant0.my_kernel_kernel0)
        /*0070*/ 	.short	0x0380
        /*0072*/ 	.short	0x0020


	//----- nvinfo : EIATTR_SW_WAR
	.align		4
.L_19:
        /*0074*/ 	.byte	0x04, 0x36
        /*0076*/ 	.short	(.L_21 - .L_20)
.L_20:
        /*0078*/ 	.word	0x00000008
.L_21:


//--------------------- .nv.callgraph             --------------------------
	.section	.nv.callgraph,"",@"SHT_CUDA_CALLGRAPH"
	.align	4
	.sectionentsize	8
	.align		4
        /*0000*/ 	.word	0x00000000
	.align		4
        /*0004*/ 	.word	0xffffffff
	.align		4
        /*0008*/ 	.word	0x00000000
	.align		4
        /*000c*/ 	.word	0xfffffffe
	.align		4
        /*0010*/ 	.word	0x00000000
	.align		4
        /*0014*/ 	.word	0xfffffffd
	.align		4
        /*0018*/ 	.word	0x00000000
	.align		4
        /*001c*/ 	.word	0xfffffffc


//--------------------- .text.my_kernel_kernel0   --------------------------
	.section	.text.my_kernel_kernel0,"ax",@progbits
	.align	128
        .global         my_kernel_kernel0
        .type           my_kernel_kernel0,@function
        .size           my_kernel_kernel0,(.L_x_4 - my_kernel_kernel0)
        .other          my_kernel_kernel0,@"STO_CUDA_ENTRY STV_DEFAULT"
my_kernel_kernel0:
.text.my_kernel_kernel0:
[----:B------:R-:W0:Y:S01]  /*0000*/  LDC R1, c[0x0][0x37c] ;  /* 0x0000df00ff017b82 */ /* 0x000e220000000800 */
[----:B------:R-:W1:Y:S01]  /*0010*/  S2R R42, SR_CTAID.X ;  /* 0x00000000002a7919 */ /* 0x000e620000002500 */
[----:B0-----:R-:W-:Y:S01]  /*0020*/  IADD3 R1, PT, PT, R1, -0xc0, RZ ;  /* 0xffffff4001017810 */ /* 0x001fe20007ffe0ff */
[----:B------:R-:W-:Y:S01]  /*0030*/  HFMA2 R40, -RZ, RZ, 0, 0 ;  /* 0x00000000ff287431 */ /* 0x000fe200000001ff */
[----:B------:R-:W0:Y:S01]  /*0040*/  LDCU.64 UR6, c[0x0][0x358] ;  /* 0x00006b00ff0677ac */ /* 0x000e220008000a00 */
[----:B------:R-:W2:Y:S02]  /*0050*/  S2R R0, SR_TID.X ;  /* 0x0000000000007919 */ /* 0x000ea40000002100 */
[----:B------:R3:W-:Y:S04]  /*0060*/  STL.128 [R1], RZ ;  /* 0x000000ff01007387 */ /* 0x0007e80000100c00 */
[----:B------:R3:W-:Y:S04]  /*0070*/  STL.128 [R1+0x20], RZ ;  /* 0x000020ff01007387 */ /* 0x0007e80000100c00 */
[----:B------:R3:W-:Y:S04]  /*0080*/  STL.128 [R1+0x40], RZ ;  /* 0x000040ff01007387 */ /* 0x0007e80000100c00 */
[----:B------:R3:W-:Y:S04]  /*0090*/  STL.128 [R1+0x60], RZ ;  /* 0x000060ff01007387 */ /* 0x0007e80000100c00 */
[----:B------:R3:W-:Y:S04]  /*00a0*/  STL.128 [R1+0x80], RZ ;  /* 0x000080ff01007387 */ /* 0x0007e80000100c00 */
[----:B------:R3:W-:Y:S04]  /*00b0*/  STL.128 [R1+0xa0], RZ ;  /* 0x0000a0ff01007387 */ /* 0x0007e80000100c00 */
[----:B------:R3:W-:Y:S01]  /*00c0*/  STL.128 [R1+0x10], RZ ;  /* 0x000010ff01007387 */ /* 0x0007e20000100c00 */
[----:B-1----:R-:W-:-:S03]  /*00d0*/  IMAD.HI.U32 R43, R42, -0x77777777, RZ ;  /* 0x888888892a2b7827 */ /* 0x002fc600078e00ff */
[----:B------:R3:W-:Y:S01]  /*00e0*/  STL.128 [R1+0x30], RZ ;  /* 0x000030ff01007387 */ /* 0x0007e20000100c00 */
[----:B--2---:R-:W-:Y:S02]  /*00f0*/  SHF.R.U32.HI R41, RZ, 0x6, R0 ;  /* 0x00000006ff297819 */ /* 0x004fe40000011600 */
[----:B------:R-:W-:Y:S01]  /*0100*/  SHF.R.U32.HI R43, RZ, 0x4, R43 ;  /* 0x00000004ff2b7819 */ /* 0x000fe2000001162b */
[----:B------:R3:W-:Y:S04]  /*0110*/  STL.128 [R1+0x50], RZ ;  /* 0x000050ff01007387 */ /* 0x0007e80000100c00 */
[----:B------:R3:W-:Y:S01]  /*0120*/  STL.128 [R1+0x70], RZ ;  /* 0x000070ff01007387 */ /* 0x0007e20000100c00 */
[----:B------:R-:W-:-:S03]  /*0130*/  IMAD R42, R43, -0x1e, R42 ;  /* 0xffffffe22b2a7824 */ /* 0x000fc600078e022a */
[----:B------:R3:W-:Y:S04]  /*0140*/  STL.128 [R1+0x90], RZ ;  /* 0x000090ff01007387 */ /* 0x0007e80000100c00 */
[----:B0-----:R3:W-:Y:S02]  /*0150*/  STL.128 [R1+0xb0], RZ ;  /* 0x0000b0ff01007387 */ /* 0x0017e40000100c00 */
.L_x_2:
[----:B------:R-:W0:Y:S01]  /*0160*/  S2R R4, SR_CgaCtaId ;  /* 0x0000000000047919 */ /* 0x000e220000008800 */
[----:B-1----:R-:W1:Y:S01]  /*0170*/  LDC.64 R2, c[0x0][0x380] ;  /* 0x0000e000ff027b82 */ /* 0x002e620000000a00 */
[----:B------:R-:W-:Y:S01]  /*0180*/  LOP3.LUT R6, R0, 0x7, RZ, 0xc0, !PT ;  /* 0x0000000700067812 */ /* 0x000fe200078ec0ff */
[----:B------:R-:W-:Y:S01]  /*0190*/  UMOV UR4, 0x400 ;  /* 0x0000040000047882 */ /* 0x000fe20000000000 */
[----:B------:R-:W-:Y:S02]  /*01a0*/  SHF.L.U32 R7, R42, 0x7, RZ ;  /* 0x000000072a077819 */ /* 0x000fe400000006ff */
[----:B------:R-:W-:Y:S01]  /*01b0*/  SHF.L.U32 R39, R0, 0x2, RZ ;  /* 0x0000000200277819 */ /* 0x000fe200000006ff */
[----:B------:R-:W-:Y:S01]  /*01c0*/  IMAD R6, R43, 0xb400, R6 ;  /* 0x0000b4002b067824 */ /* 0x000fe200078e0206 */
[----:B------:R-:W-:Y:S02]  /*01d0*/  MOV R5, 0x400 ;  /* 0x0000040000057802 */ /* 0x000fe40000000f00 */
[----:B------:R-:W-:-:S02]  /*01e0*/  LOP3.LUT R7, R7, 0xf00, RZ, 0xc0, !PT ;  /* 0x00000f0007077812 */ /* 0x000fc400078ec0ff */
[----:B------:R-:W-:-:S04]  /*01f0*/  LOP3.LUT R8, R39, 0xe0, RZ, 0xc0, !PT ;  /* 0x000000e027087812 */ /* 0x000fc800078ec0ff */
[----:B------:R-:W-:-:S04]  /*0200*/  IADD3 R7, PT, PT, R8, R6, R7 ;  /* 0x0000000608077210 */ /* 0x000fc80007ffe007 */
[----:B------:R-:W-:Y:S02]  /*0210*/  LEA R7, R40, R7, 0x3 ;  /* 0x0000000728077211 */ /* 0x000fe400078e18ff */
[----:B0-----:R-:W-:-:S04]  /*0220*/  LEA R38, R4, R5, 0x18 ;  /* 0x0000000504267211 */ /* 0x001fc800078ec0ff */
[----:B------:R-:W-:Y:S01]  /*0230*/  IADD3 R6, PT, PT, R39, 0x400, R38 ;  /* 0x0000040027067810 */ /* 0x000fe20007ffe026 */
[----:B------:R-:W-:Y:S06]  /*0240*/  BAR.SYNC.DEFER_BLOCKING 0x0 ;  /* 0x0000000000007b1d */ /* 0x000fec0000010000 */
.L_x_0:
[C---:B------:R-:W-:Y:S02]  /*0250*/  IADD3 R11, PT, PT, R41.reuse, 0x2, RZ ;  /* 0x00000002290b7810 */ /* 0x040fe40007ffe0ff */
[C---:B------:R-:W-:Y:S02]  /*0260*/  IADD3 R10, PT, PT, R41.reuse, 0x4, RZ ;  /* 0x00000004290a7810 */ /* 0x040fe40007ffe0ff */
[----:B------:R-:W-:Y:S02]  /*0270*/  IADD3 R9, PT, PT, R41, 0x6, RZ ;  /* 0x0000000629097810 */ /* 0x000fe40007ffe0ff */
[----:B------:R-:W-:Y:S02]  /*0280*/  LOP3.LUT R12, R11, 0xff, RZ, 0xc0, !PT ;  /* 0x000000ff0b0c7812 */ /* 0x000fe400078ec0ff */
[----:B------:R-:W-:Y:S02]  /*0290*/  LOP3.LUT R13, R10, 0xff, RZ, 0xc0, !PT ;  /* 0x000000ff0a0d7812 */ /* 0x000fe400078ec0ff */
[----:B------:R-:W-:Y:S01]  /*02a0*/  LOP3.LUT R14, R9, 0xff, RZ, 0xc0, !PT ;  /* 0x000000ff090e7812 */ /* 0x000fe200078ec0ff */
[----:B------:R-:W-:Y:S01]  /*02b0*/  IMAD R12, R12, 0xab, RZ ;  /* 0x000000ab0c0c7824 */ /* 0x000fe200078e02ff */
[----:B------:R-:W-:Y:S01]  /*02c0*/  LOP3.LUT R8, R41, 0xff, RZ, 0xc0, !PT ;  /* 0x000000ff29087812 */ /* 0x000fe200078ec0ff */
[----:B------:R-:W-:-:S02]  /*02d0*/  IMAD R13, R13, 0xab, RZ ;  /* 0x000000ab0d0d7824 */ /* 0x000fc400078e02ff */
[----:B------:R-:W-:Y:S01]  /*02e0*/  IMAD R16, R14, 0xab, RZ ;  /* 0x000000ab0e107824 */ /* 0x000fe200078e02ff */
[----:B------:R-:W-:Y:S01]  /*02f0*/  SHF.R.U32.HI R14, RZ, 0xb, R12 ;  /* 0x0000000bff0e7819 */ /* 0x000fe2000001160c */
[----:B------:R-:W-:Y:S01]  /*0300*/  IMAD R8, R8, 0xab, RZ ;  /* 0x000000ab08087824 */ /* 0x000fe200078e02ff */
[----:B------:R-:W-:Y:S02]  /*0310*/  SHF.R.U32.HI R12, RZ, 0xb, R13 ;  /* 0x0000000bff0c7819 */ /* 0x000fe4000001160d */
[----:B------:R-:W-:Y:S02]  /*0320*/  SHF.R.U32.HI R16, RZ, 0xb, R16 ;  /* 0x0000000bff107819 */ /* 0x000fe40000011610 */
[C---:B------:R-:W-:Y:S01]  /*0330*/  PRMT R15, R14.reuse, 0x9910, RZ ;  /* 0x000099100e0f7816 */ /* 0x040fe200000000ff */
[--C-:B------:R-:W-:Y:S01]  /*0340*/  IMAD R14, R14, 0x70800, R7.reuse ;  /* 0x000708000e0e7824 */ /* 0x100fe200078e0207 */
[----:B------:R-:W-:Y:S02]  /*0350*/  SHF.R.U32.HI R8, RZ, 0xb, R8 ;  /* 0x0000000bff087819 */ /* 0x000fe40000011608 */
[----:B------:R-:W-:Y:S01]  /*0360*/  PRMT R17, R12, 0x9910, RZ ;  /* 0x000099100c117816 */ /* 0x000fe200000000ff */
[----:B------:R-:W-:Y:S01]  /*0370*/  IMAD R15, R15, 0xc, RZ ;  /* 0x0000000c0f0f7824 */ /* 0x000fe200078e02ff */
[C---:B------:R-:W-:Y:S01]  /*0380*/  PRMT R18, R16.reuse, 0x9910, RZ ;  /* 0x0000991010127816 */ /* 0x040fe200000000ff */
[----:B------:R-:W-:Y:S01]  /*0390*/  IMAD R16, R16, 0x70800, R7 ;  /* 0x0007080010107824 */ /* 0x000fe200078e0207 */
[----:B------:R-:W-:Y:S01]  /*03a0*/  PRMT R13, R8, 0x9910, RZ ;  /* 0x00009910080d7816 */ /* 0x000fe200000000ff */
[----:B------:R-:W-:Y:S01]  /*03b0*/  IMAD R17, R17, 0xc, RZ ;  /* 0x0000000c11117824 */ /* 0x000fe200078e02ff */
[----:B------:R-:W-:Y:S01]  /*03c0*/  IADD3 R15, PT, PT, RZ, -R15, RZ ;  /* 0x8000000fff0f7210 */ /* 0x000fe20007ffe0ff */
[----:B------:R-:W-:-:S02]  /*03d0*/  IMAD R18, R18, 0xc, RZ ;  /* 0x0000000c12127824 */ /* 0x000fc400078e02ff */
[----:B------:R-:W-:Y:S01]  /*03e0*/  IMAD R13, R13, 0xc, RZ ;  /* 0x0000000c0d0d7824 */ /* 0x000fe200078e02ff */
[----:B------:R-:W-:Y:S01]  /*03f0*/  IADD3 R17, PT, PT, RZ, -R17, RZ ;  /* 0x80000011ff117210 */ /* 0x000fe20007ffe0ff */
[----:B------:R-:W-:Y:S01]  /*0400*/  IMAD R8, R8, 0x70800, R7 ;  /* 0x0007080008087824 */ /* 0x000fe200078e0207 */
[----:B------:R-:W-:Y:S02]  /*0410*/  IADD3 R20, PT, PT, RZ, -R18, RZ ;  /* 0x80000012ff147210 */ /* 0x000fe40007ffe0ff */
[----:B------:R-:W-:Y:S02]  /*0420*/  PRMT R18, R15, 0x7710, RZ ;  /* 0x000077100f127816 */ /* 0x000fe400000000ff */
[----:B------:R-:W-:Y:S02]  /*0430*/  IADD3 R13, PT, PT, RZ, -R13, RZ ;  /* 0x8000000dff0d7210 */ /* 0x000fe40007ffe0ff */
[----:B------:R-:W-:Y:S02]  /*0440*/  PRMT R15, R17, 0x7710, RZ ;  /* 0x00007710110f7816 */ /* 0x000fe400000000ff */
[----:B------:R-:W-:-:S02]  /*0450*/  PRMT R20, R20, 0x7710, RZ ;  /* 0x0000771014147816 */ /* 0x000fc400000000ff */
[----:B------:R-:W-:Y:S02]  /*0460*/  IADD3 R11, PT, PT, R11, R18, RZ ;  /* 0x000000120b0b7210 */ /* 0x000fe40007ffe0ff */
[----:B------:R-:W-:Y:S01]  /*0470*/  PRMT R18, R13, 0x7710, RZ ;  /* 0x000077100d127816 */ /* 0x000fe200000000ff */
[----:B------:R-:W-:Y:S01]  /*0480*/  IMAD R13, R12, 0x70800, R7 ;  /* 0x000708000c0d7824 */ /* 0x000fe200078e0207 */
[----:B------:R-:W-:Y:S02]  /*0490*/  IADD3 R10, PT, PT, R10, R15, RZ ;  /* 0x0000000f0a0a7210 */ /* 0x000fe40007ffe0ff */
[----:B------:R-:W-:Y:S02]  /*04a0*/  IADD3 R15, PT, PT, R9, R20, RZ ;  /* 0x00000014090f7210 */ /* 0x000fe40007ffe0ff */
[----:B------:R-:W-:Y:S02]  /*04b0*/  IADD3 R9, PT, PT, R18, R41, RZ ;  /* 0x0000002912097210 */ /* 0x000fe40007ffe0ff */
[----:B------:R-:W-:-:S02]  /*04c0*/  LOP3.LUT R11, R11, 0xff, RZ, 0xc0, !PT ;  /* 0x000000ff0b0b7812 */ /* 0x000fc400078ec0ff */
[----:B------:R-:W-:Y:S02]  /*04d0*/  LOP3.LUT R10, R10, 0xff, RZ, 0xc0, !PT ;  /* 0x000000ff0a0a7812 */ /* 0x000fe400078ec0ff */
[----:B------:R-:W-:Y:S01]  /*04e0*/  LOP3.LUT R15, R15, 0xff, RZ, 0xc0, !PT ;  /* 0x000000ff0f0f7812 */ /* 0x000fe200078ec0ff */
[----:B------:R-:W-:Y:S01]  /*04f0*/  IMAD R11, R11, 0xf00, R14 ;  /* 0x00000f000b0b7824 */ /* 0x000fe200078e020e */
[----:B------:R-:W-:Y:S01]  /*0500*/  LOP3.LUT R9, R9, 0xff, RZ, 0xc0, !PT ;  /* 0x000000ff09097812 */ /* 0x000fe200078ec0ff */
[----:B------:R-:W-:Y:S02]  /*0510*/  IMAD R13, R10, 0xf00, R13 ;  /* 0x00000f000a0d7824 */ /* 0x000fe400078e020d */
[----:B------:R-:W-:Y:S02]  /*0520*/  IMAD R15, R15, 0xf00, R16 ;  /* 0x00000f000f0f7824 */ /* 0x000fe400078e0210 */
[----:B------:R-:W-:Y:S02]  /*0530*/  IMAD R9, R9, 0xf00, R8 ;  /* 0x00000f0009097824 */ /* 0x000fe400078e0208 */
[----:B-1----:R-:W-:-:S04]  /*0540*/  IMAD.WIDE.U32 R10, R11, 0x4, R2 ;  /* 0x000000040b0a7825 */ /* 0x002fc800078e0002 */
[--C-:B------:R-:W-:Y:S02]  /*0550*/  IMAD.WIDE.U32 R12, R13, 0x4, R2.reuse ;  /* 0x000000040d0c7825 */ /* 0x100fe400078e0002 */
[----:B------:R-:W2:Y:S02]  /*0560*/  LDG.E.CONSTANT R11, desc[UR6][R10.64] ;  /* 0x000000060a0b7981 */ /* 0x000ea4000c1e9900 */
[--C-:B------:R-:W-:Y:S02]  /*0570*/  IMAD.WIDE.U32 R14, R15, 0x4, R2.reuse ;  /* 0x000000040f0e7825 */ /* 0x100fe400078e0002 */
[----:B------:R-:W4:Y:S02]  /*0580*/  LDG.E.CONSTANT R13, desc[UR6][R12.64] ;  /* 0x000000060c0d7981 */ /* 0x000f24000c1e9900 */
[----:B------:R-:W-:Y:S02]  /*0590*/  IMAD.WIDE.U32 R8, R9, 0x4, R2 ;  /* 0x0000000409087825 */ /* 0x000fe400078e0002 */
[----:B------:R-:W5:Y:S04]  /*05a0*/  LDG.E.CONSTANT R15, desc[UR6][R14.64] ;  /* 0x000000060e0f7981 */ /* 0x000f68000c1e9900 */
[----:B------:R-:W3:Y:S01]  /*05b0*/  LDG.E.CONSTANT R9, desc[UR6][R8.64] ;  /* 0x0000000608097981 */ /* 0x000ee2000c1e9900 */
[----:B------:R-:W-:-:S04]  /*05c0*/  UIADD3 UR4, UPT, UPT, UR4, 0x800, URZ ;  /* 0x0000080004047890 */ /* 0x000fc8000fffe0ff */
[----:B------:R-:W-:Y:S01]  /*05d0*/  UISETP.NE.AND UP0, UPT, UR4, 0x6400, UPT ;  /* 0x000064000400788c */ /* 0x000fe2000bf05270 */
[----:B------:R-:W-:Y:S01]  /*05e0*/  IADD3 R41, PT, PT, R41, 0x8, RZ ;  /* 0x0000000829297810 */ /* 0x000fe20007ffe0ff */
[----:B--2---:R-:W-:Y:S04]  /*05f0*/  STS [R6+-0x200], R11 ;  /* 0xfffe000b06007388 */ /* 0x004fe80000000800 */
[----:B----4-:R-:W-:Y:S04]  /*0600*/  STS [R6], R13 ;  /* 0x0000000d06007388 */ /* 0x010fe80000000800 */
[----:B-----5:R-:W-:Y:S04]  /*0610*/  STS [R6+0x200], R15 ;  /* 0x0002000f06007388 */ /* 0x020fe80000000800 */
[----:B---3--:R0:W-:Y:S02]  /*0620*/  STS [R6+-0x400], R9 ;  /* 0xfffc000906007388 */ /* 0x0081e40000000800 */
[----:B0-----:R-:W-:Y:S01]  /*0630*/  IADD3 R6, PT, PT, R6, 0x800, RZ ;  /* 0x0000080006067810 */ /* 0x001fe20007ffe0ff */
[----:B------:R-:W-:Y:S06]  /*0640*/  BRA.U UP0, `(.L_x_0) ;  /* 0xfffffffd00007547 */ /* 0x000fec000b83ffff */
[C---:B------:R-:W-:Y:S02]  /*0650*/  ISETP.GT.U32.AND P0, PT, R0.reuse, 0x1f, PT ;  /* 0x0000001f0000780c */ /* 0x040fe40003f04070 */
[----:B------:R-:W-:-:S04]  /*0660*/  SHF.L.U32 R37, R0, 0x1, RZ ;  /* 0x0000000100257819 */ /* 0x000fc800000006ff */
[----:B------:R-:W-:-:S07]  /*0670*/  LOP3.LUT R10, R37, 0x6, RZ, 0xc0, !PT ;  /* 0x00000006250a7812 */ /* 0x000fce00078ec0ff */
[----:B------:R-:W0:Y:S01]  /*0680*/  @!P0 S2R R6, SR_CTAID.X ;  /* 0x0000000000068919 */ /* 0x000e220000002500 */
[----:B------:R-:W1:Y:S01]  /*0690*/  @!P0 LDC.64 R2, c[0x0][0x388] ;  /* 0x0000e200ff028b82 */ /* 0x000e620000000a00 */
[----:B------:R-:W-:-:S04]  /*06a0*/  @!P0 IADD3 R8, PT, PT, R37, 0x1, RZ ;  /* 0x0000000125088810 */ /* 0x000fc80007ffe0ff */
[----:B------:R-:W-:-:S04]  /*06b0*/  @!P0 LOP3.LUT R8, R8, 0x7, RZ, 0xc0, !PT ;  /* 0x0000000708088812 */ /* 0x000fc800078ec0ff */
[----:B------:R-:W-:Y:S02]  /*06c0*/  @!P0 LOP3.LUT R8, R8, 0x70, R39, 0xf8, !PT ;  /* 0x0000007008088812 */ /* 0x000fe400078ef827 */
[----:B0-----:R-:W-:-:S04]  /*06d0*/  @!P0 SHF.L.U32 R6, R6, 0x3, RZ ;  /* 0x0000000306068819 */ /* 0x001fc800000006ff */
[----:B------:R-:W-:Y:S02]  /*06e0*/  @!P0 LOP3.LUT R7, R6, 0x8, RZ, 0xc0, !PT ;  /* 0x0000000806078812 */ /* 0x000fe400078ec0ff */
[----:B------:R-:W-:Y:S02]  /*06f0*/  @!P0 LOP3.LUT R6, R10, 0x70, R39, 0xf8, !PT ;  /* 0x000000700a068812 */ /* 0x000fe400078ef827 */
[----:B------:R-:W-:-:S04]  /*0700*/  @!P0 LEA R7, R40, R7, 0x7 ;  /* 0x0000000728078211 */ /* 0x000fc800078e38ff */
[C---:B------:R-:W-:Y:S02]  /*0710*/  @!P0 LOP3.LUT R9, R7.reuse, R6, RZ, 0xfc, !PT ;  /* 0x0000000607098212 */ /* 0x040fe400078efcff */
[----:B------:R-:W-:-:S03]  /*0720*/  @!P0 LOP3.LUT R11, R7, R8, RZ, 0xfc, !PT ;  /* 0x00000008070b8212 */ /* 0x000fc600078efcff */
[----:B-1----:R-:W-:-:S04]  /*0730*/  @!P0 IMAD.WIDE.U32 R6, R9, 0x4, R2 ;  /* 0x0000000409068825 */ /* 0x002fc800078e0002 */
[----:B------:R-:W-:Y:S01]  /*0740*/  @!P0 IMAD.WIDE.U32 R8, R11, 0x4, R2 ;  /* 0x000000040b088825 */ /* 0x000fe200078e0002 */
[----:B------:R-:W2:Y:S04]  /*0750*/  @!P0 LDG.E.CONSTANT R16, desc[UR6][R6.64] ;  /* 0x0000000606108981 */ /* 0x000ea8000c1e9900 */
[----:B------:R-:W2:Y:S01]  /*0760*/  @!P0 LDG.E.CONSTANT R17, desc[UR6][R8.64] ;  /* 0x0000000608118981 */ /* 0x000ea2000c1e9900 */
[----:B------:R-:W-:Y:S01]  /*0770*/  IADD3 R5, PT, PT, R5, 0x6000, RZ ;  /* 0x0000600005057810 */ /* 0x000fe20007ffe0ff */
[----:B------:R-:W-:-:S03]  /*0780*/  UPLOP3.LUT UP0, UPT, UPT, UPT, UPT, 0x80, 0x8 ;  /* 0x000000000008789c */ /* 0x000fc60003f0f070 */
[----:B------:R-:W-:-:S04]  /*0790*/  LEA R5, R4, R5, 0x18 ;  /* 0x0000000504057211 */ /* 0x000fc800078ec0ff */
[-C--:B------:R-:W-:Y:S02]  /*07a0*/  @!P0 LEA R0, R0, R5.reuse, 0x3 ;  /* 0x0000000500008211 */ /* 0x080fe400078e18ff */
[----:B------:R-:W-:-:S03]  /*07b0*/  LEA R18, R10, R5, 0x2 ;  /* 0x000000050a127211 */ /* 0x000fc600078e10ff */
[----:B--2---:R0:W-:Y:S01]  /*07c0*/  @!P0 STS.64 [R0], R16 ;  /* 0x0000001000008388 */ /* 0x0041e20000000a00 */
[----:B------:R-:W-:Y:S01]  /*07d0*/  BAR.SYNC.DEFER_BLOCKING 0x0 ;  /* 0x0000000000007b1d */ /* 0x000fe20000010000 */
[----:B0-----:R-:W-:-:S05]  /*07e0*/  HFMA2 R16, -RZ, RZ, 0, 0 ;  /* 0x00000000ff107431 */ /* 0x001fca00000001ff */
[----:B------:R0:W1:Y:S04]  /*07f0*/  LDS.64 R28, [R18] ;  /* 0x00000000121c7984 */ /* 0x0000680000000a00 */
[----:B------:R0:W2:Y:S04]  /*0800*/  LDS.64 R2, [R18+0xe0] ;  /* 0x0000e00012027984 */ /* 0x0000a80000000a00 */
[----:B------:R0:W3:Y:S04]  /*0810*/  LDS.64 R4, [R18+0x20] ;  /* 0x0000200012047984 */ /* 0x0000e80000000a00 */
[----:B------:R0:W4:Y:S04]  /*0820*/  LDS.64 R6, [R18+0x40] ;  /* 0x0000400012067984 */ /* 0x0001280000000a00 */
[----:B------:R0:W0:Y:S04]  /*0830*/  LDS.64 R8, [R18+0x60] ;  /* 0x0000600012087984 */ /* 0x0000280000000a00 */
[----:B------:R0:W0:Y:S04]  /*0840*/  LDS.64 R10, [R18+0x80] ;  /* 0x00008000120a7984 */ /* 0x0000280000000a00 */
[----:B------:R0:W0:Y:S04]  /*0850*/  LDS.64 R12, [R18+0xa0] ;  /* 0x0000a000120c7984 */ /* 0x0000280000000a00 */
[----:B------:R0:W0:Y:S02]  /*0860*/  LDS.64 R14, [R18+0xc0] ;  /* 0x0000c000120e7984 */ /* 0x0000240000000a00 */
.L_x_1:
[----:B-1----:R-:W-:-:S04]  /*0870*/  SHF.L.U32 R36, R16, 0x1, RZ ;  /* 0x0000000110247819 */ /* 0x002fc800000006ff */
[----:B------:R-:W-:-:S05]  /*0880*/  LEA R36, R36, R1, 0x2 ;  /* 0x0000000124247211 */ /* 0x000fca00078e10ff */
[----:B------:R-:W1:Y:S04]  /*0890*/  LDL.64 R20, [R36] ;  /* 0x0000000024147983 */ /* 0x000e680000100a00 */
[----:B------:R-:W5:Y:S04]  /*08a0*/  LDL.64 R26, [R36+0x20] ;  /* 0x00002000241a7983 */ /* 0x000f680000100a00 */
[----:B------:R-:W2:Y:S01]  /*08b0*/  LDL.64 R24, [R36+0x40] ;  /* 0x0000400024187983 */ /* 0x000ea20000100a00 */
[----:B0-----:R-:W-:Y:S02]  /*08c0*/  LOP3.LUT R18, R39, 0x80, RZ, 0xc0, !PT ;  /* 0x0000008027127812 */ /* 0x001fe400078ec0ff */
[----:B------:R-:W-:Y:S01]  /*08d0*/  LOP3.LUT R17, R37, 0x38, RZ, 0xc0, !PT ;  /* 0x0000003825117812 */ /* 0x000fe200078ec0ff */
[----:B------:R-:W0:Y:S01]  /*08e0*/  S2R R0, SR_TID.X ;  /* 0x0000000000007919 */ /* 0x000e220000002100 */
[----:B------:R-:W2:Y:S04]  /*08f0*/  LDL.64 R34, [R36+0x60] ;  /* 0x0000600024227983 */ /* 0x000ea80000100a00 */
[----:B------:R-:W2:Y:S01]  /*0900*/  LDL.64 R32, [R36+0x80] ;  /* 0x0000800024207983 */ /* 0x000ea20000100a00 */
[----:B0-----:R-:W-:-:S05]  /*0910*/  SHF.R.U32.HI R41, RZ, 0x6, R0 ;  /* 0x00000006ff297819 */ /* 0x001fca0000011600 */
[----:B------:R-:W-:-:S05]  /*0920*/  IMAD R18, R41, 0x600, R18 ;  /* 0x0000060029127824 */ /* 0x000fca00078e0212 */
[----:B------:R-:W-:-:S04]  /*0930*/  IADD3 R17, PT, PT, R18, R17, RZ ;  /* 0x0000001112117210 */ /* 0x000fc80007ffe0ff */
[----:B------:R-:W-:-:S04]  /*0940*/  LEA R17, R16, R17, 0x6 ;  /* 0x0000001110117211 */ /* 0x000fc800078e30ff */
[----:B------:R-:W-:-:S05]  /*0950*/  LEA R44, R17, R38, 0x2 ;  /* 0x00000026112c7211 */ /* 0x000fca00078e10ff */
[----:B------:R-:W1:Y:S02]  /*0960*/  LDS.128 R16, [R44] ;  /* 0x000000002c107984 */ /* 0x000e640000000c00 */
[----:B-1----:R-:W-:Y:S01]  /*0970*/  FFMA R31, R28, R16, R20 ;  /* 0x000000101c1f7223 */ /* 0x002fe20000000014 */
[----:B------:R-:W-:Y:S02]  /*0980*/  FFMA R16, R16, R29, R21 ;  /* 0x0000001d10107223 */ /* 0x000fe40000000015 */
[----:B------:R-:W0:Y:S01]  /*0990*/  LDS.128 R20, [R44+0x10] ;  /* 0x000010002c147984 */ /* 0x000e220000000c00 */
[-C--:B---3--:R-:W-:Y:S01]  /*09a0*/  FFMA R31, R4, R17.reuse, R31 ;  /* 0x00000011041f7223 */ /* 0x088fe2000000001f */
[----:B------:R-:W-:-:S03]  /*09b0*/  FFMA R16, R5, R17, R16 ;  /* 0x0000001105107223 */ /* 0x000fc60000000010 */
[-C--:B----4-:R-:W-:Y:S01]  /*09c0*/  FFMA R31, R6, R18.reuse, R31 ;  /* 0x00000012061f7223 */ /* 0x090fe2000000001f */
[----:B------:R-:W-:-:S03]  /*09d0*/  FFMA R16, R7, R18, R16 ;  /* 0x0000001207107223 */ /* 0x000fc60000000010 */
[-C--:B------:R-:W-:Y:S01]  /*09e0*/  FFMA R31, R8, R19.reuse, R31 ;  /* 0x00000013081f7223 */ /* 0x080fe2000000001f */
[----:B------:R-:W-:-:S03]  /*09f0*/  FFMA R19, R9, R19, R16 ;  /* 0x0000001309137223 */ /* 0x000fc60000000010 */
[----:B0-----:R-:W-:Y:S01]  /*0a00*/  FFMA R31, R10, R20, R31 ;  /* 0x000000140a1f7223 */ /* 0x001fe2000000001f */
[----:B------:R-:W-:Y:S02]  /*0a10*/  FFMA R20, R20, R11, R19 ;  /* 0x0000000b14147223 */ /* 0x000fe40000000013 */
[----:B------:R-:W5:Y:S01]  /*0a20*/  LDS.128 R16, [R44+0x400] ;  /* 0x000400002c107984 */ /* 0x000f620000000c00 */
[-C--:B------:R-:W-:Y:S01]  /*0a30*/  FFMA R31, R12, R21.reuse, R31 ;  /* 0x000000150c1f7223 */ /* 0x080fe2000000001f */
[----:B------:R-:W-:-:S03]  /*0a40*/  FFMA R20, R13, R21, R20 ;  /* 0x000000150d147223 */ /* 0x000fc60000000014 */
[-C--:B------:R-:W-:Y:S01]  /*0a50*/  FFMA R31, R14, R22.reuse, R31 ;  /* 0x000000160e1f7223 */ /* 0x080fe2000000001f */
[----:B------:R-:W-:Y:S01]  /*0a60*/  FFMA R20, R15, R22, R20 ;  /* 0x000000160f147223 */ /* 0x000fe20000000014 */
[----:B-----5:R-:W-:Y:S01]  /*0a70*/  FFMA R21, R28, R16, R26 ;  /* 0x000000101c157223 */ /* 0x020fe2000000001a */
[----:B------:R-:W-:-:S03]  /*0a80*/  FFMA R16, R16, R29, R27 ;  /* 0x0000001d10107223 */ /* 0x000fc6000000001b */
[-C--:B------:R-:W-:Y:S01]  /*0a90*/  FFMA R21, R4, R17.reuse, R21 ;  /* 0x0000001104157223 */ /* 0x080fe20000000015 */
[----:B------:R-:W-:Y:S01]  /*0aa0*/  FFMA R16, R5, R17, R16 ;  /* 0x0000001105107223 */ /* 0x000fe20000000010 */
[-C--:B--2---:R-:W-:Y:S01]  /*0ab0*/  FFMA R26, R2, R23.reuse, R31 ;  /* 0x00000017021a7223 */ /* 0x084fe2000000001f */
[----:B------:R-:W-:Y:S01]  /*0ac0*/  FFMA R27, R3, R23, R20 ;  /* 0x00000017031b7223 */ /* 0x000fe20000000014 */
[-C--:B------:R-:W-:Y:S01]  /*0ad0*/  FFMA R17, R6, R18.reuse, R21 ;  /* 0x0000001206117223 */ /* 0x080fe20000000015 */
[----:B------:R-:W-:Y:S01]  /*0ae0*/  FFMA R16, R7, R18, R16 ;  /* 0x0000001207107223 */ /* 0x000fe20000000010 */
[----:B------:R-:W0:Y:S02]  /*0af0*/  LDS.128 R20, [R44+0x410] ;  /* 0x000410002c147984 */ /* 0x000e240000000c00 */
[-C--:B------:R-:W-:Y:S01]  /*0b00*/  FFMA R17, R8, R19.reuse, R17 ;  /* 0x0000001308117223 */ /* 0x080fe20000000011 */
[----:B------:R-:W-:Y:S01]  /*0b10*/  FFMA R19, R9, R19, R16 ;  /* 0x0000001309137223 */ /* 0x000fe20000000010 */
[----:B------:R-:W2:Y:S02]  /*0b20*/  LDL.64 R30, [R36+0xa0] ;  /* 0x0000a000241e7983 */ /* 0x000ea40000100a00 */
[----:B0-----:R-:W-:Y:S01]  /*0b30*/  FFMA R45, R10, R20, R17 ;  /* 0x000000140a2d7223 */ /* 0x001fe20000000011 */
[----:B------:R-:W-:-:S02]  /*0b40*/  FFMA R20, R20, R11, R19 ;  /* 0x0000000b14147223 */ /* 0x000fc40000000013 */
[----:B------:R-:W0:Y:S01]  /*0b50*/  LDS.128 R16, [R44+0x800] ;  /* 0x000800002c107984 */ /* 0x000e220000000c00 */
[-C--:B------:R-:W-:Y:S01]  /*0b60*/  FFMA R45, R12, R21.reuse, R45 ;  /* 0x000000150c2d7223 */ /* 0x080fe2000000002d */
[----:B------:R-:W-:-:S03]  /*0b70*/  FFMA R20, R13, R21, R20 ;  /* 0x000000150d147223 */ /* 0x000fc60000000014 */
[-C--:B------:R-:W-:Y:S01]  /*0b80*/  FFMA R45, R14, R22.reuse, R45 ;  /* 0x000000160e2d7223 */ /* 0x080fe2000000002d */
[----:B------:R-:W-:Y:S01]  /*0b90*/  FFMA R22, R15, R22, R20 ;  /* 0x000000160f167223 */ /* 0x000fe20000000014 */
[----:B0-----:R-:W-:Y:S01]  /*0ba0*/  FFMA R21, R28, R16, R24 ;  /* 0x000000101c157223 */ /* 0x001fe20000000018 */
[----:B------:R-:W-:-:S03]  /*0bb0*/  FFMA R16, R16, R29, R25 ;  /* 0x0000001d10107223 */ /* 0x000fc60000000019 */
[-C--:B------:R-:W-:Y:S01]  /*0bc0*/  FFMA R21, R4, R17.reuse, R21 ;  /* 0x0000001104157223 */ /* 0x080fe20000000015 */
[----:B------:R-:W-:Y:S01]  /*0bd0*/  FFMA R20, R5, R17, R16 ;  /* 0x0000001105147223 */ /* 0x000fe20000000010 */
[-C--:B------:R-:W-:Y:S01]  /*0be0*/  FFMA R16, R2, R23.reuse, R45 ;  /* 0x0000001702107223 */ /* 0x080fe2000000002d */
[----:B------:R-:W-:Y:S01]  /*0bf0*/  FFMA R17, R3, R23, R22 ;  /* 0x0000001703117223 */ /* 0x000fe20000000016 */
[-C--:B------:R-:W-:Y:S01]  /*0c00*/  FFMA R25, R6, R18.reuse, R21 ;  /* 0x0000001206197223 */ /* 0x080fe20000000015 */
[----:B------:R-:W-:Y:S02]  /*0c10*/  FFMA R18, R7, R18, R20 ;  /* 0x0000001207127223 */ /* 0x000fe40000000014 */
[----:B------:R-:W0:Y:S01]  /*0c20*/  LDS.128 R20, [R44+0x810] ;  /* 0x000810002c147984 */ /* 0x000e220000000c00 */
[----:B------:R-:W-:-:S03]  /*0c30*/  FFMA R25, R8, R19, R25 ;  /* 0x0000001308197223 */ /* 0x000fc60000000019 */
[----:B------:R1:W-:Y:S02]  /*0c40*/  STL.64 [R36], R26 ;  /* 0x0000001a24007387 */ /* 0x0003e40000100a00 */
[----:B-1----:R-:W-:Y:S01]  /*0c50*/  FFMA R27, R9, R19, R18 ;  /* 0x00000013091b7223 */ /* 0x002fe20000000012 */
[----:B0-----:R-:W-:-:S03]  /*0c60*/  FFMA R19, R10, R20, R25 ;  /* 0x000000140a137223 */ /* 0x001fc60000000019 */
[----:B------:R-:W-:Y:S02]  /*0c70*/  FFMA R20, R20, R11, R27 ;  /* 0x0000000b14147223 */ /* 0x000fe4000000001b */
[----:B------:R-:W0:Y:S01]  /*0c80*/  LDS.128 R24, [R44+0x3000] ;  /* 0x003000002c187984 */ /* 0x000e220000000c00 */
[-C--:B------:R-:W-:Y:S01]  /*0c90*/  FFMA R19, R12, R21.reuse, R19 ;  /* 0x000000150c137223 */ /* 0x080fe20000000013 */
[----:B------:R-:W-:-:S04]  /*0ca0*/  FFMA R20, R13, R21, R20 ;  /* 0x000000150d147223 */ /* 0x000fc80000000014 */
[----:B------:R-:W-:Y:S01]  /*0cb0*/  FFMA R20, R15, R22, R20 ;  /* 0x000000160f147223 */ /* 0x000fe20000000014 */
[----:B------:R-:W-:Y:S01]  /*0cc0*/  STL.64 [R36+0x20], R16 ;  /* 0x0000201024007387 */ /* 0x000fe20000100a00 */
[----:B0-----:R-:W-:Y:S01]  /*0cd0*/  FFMA R21, R28, R24, R34 ;  /* 0x000000181c157223 */ /* 0x001fe20000000022 */
[----:B------:R-:W-:Y:S01]  /*0ce0*/  FFMA R24, R24, R29, R35 ;  /* 0x0000001d18187223 */ /* 0x000fe20000000023 */
[----:B------:R-:W-:Y:S02]  /*0cf0*/  FFMA R35, R14, R22, R19 ;  /* 0x000000160e237223 */ /* 0x000fe40000000013 */
[----:B------:R-:W0:Y:S02]  /*0d00*/  LDS.128 R16, [R44+0x3010] ;  /* 0x003010002c107984 */ /* 0x000e240000000c00 */
[----:B------:R-:W-:Y:S02]  /*0d10*/  FFMA R22, R2, R23, R35 ;  /* 0x0000001702167223 */ /* 0x000fe40000000023 */
[----:B------:R-:W3:Y:S01]  /*0d20*/  LDL.64 R34, [R36+0x10] ;  /* 0x0000100024227983 */ /* 0x000ee20000100a00 */
[-C--:B------:R-:W-:Y:S01]  /*0d30*/  FFMA R21, R4, R25.reuse, R21 ;  /* 0x0000001904157223 */ /* 0x080fe20000000015 */
[----:B------:R-:W-:-:S03]  /*0d40*/  FFMA R24, R5, R25, R24 ;  /* 0x0000001905187223 */ /* 0x000fc60000000018 */
[-C--:B------:R-:W-:Y:S01]  /*0d50*/  FFMA R21, R6, R26.reuse, R21 ;  /* 0x0000001a06157223 */ /* 0x080fe20000000015 */
[----:B------:R-:W-:-:S03]  /*0d60*/  FFMA R24, R7, R26, R24 ;  /* 0x0000001a07187223 */ /* 0x000fc60000000018 */
[-C--:B------:R-:W-:Y:S01]  /*0d70*/  FFMA R21, R8, R27.reuse, R21 ;  /* 0x0000001b08157223 */ /* 0x080fe20000000015 */
[----:B------:R-:W-:-:S03]  /*0d80*/  FFMA R27, R9, R27, R24 ;  /* 0x0000001b091b7223 */ /* 0x000fc60000000018 */
[----:B0-----:R-:W-:Y:S01]  /*0d90*/  FFMA R21, R10, R16, R21 ;  /* 0x000000100a157223 */ /* 0x001fe20000000015 */
[----:B------:R-:W-:Y:S02]  /*0da0*/  FFMA R16, R16, R11, R27 ;  /* 0x0000000b10107223 */ /* 0x000fe4000000001b */
[----:B------:R-:W0:Y:S01]  /*0db0*/  LDS.128 R24, [R44+0x3400] ;  /* 0x003400002c187984 */ /* 0x000e220000000c00 */
[-C--:B------:R-:W-:Y:S01]  /*0dc0*/  FFMA R21, R12, R17.reuse, R21 ;  /* 0x000000110c157223 */ /* 0x080fe20000000015 */
[----:B------:R-:W-:-:S04]  /*0dd0*/  FFMA R16, R13, R17, R16 ;  /* 0x000000110d107223 */ /* 0x000fc80000000010 */
[----:B------:R-:W-:Y:S01]  /*0de0*/  FFMA R16, R15, R18, R16 ;  /* 0x000000120f107223 */ /* 0x000fe20000000010 */
[----:B------:R-:W-:-:S05]  /*0df0*/  FFMA R23, R3, R23, R20 ;  /* 0x0000001703177223 */ /* 0x000fca0000000014 */
[----:B------:R-:W-:Y:S01]  /*0e00*/  STL.64 [R36+0x40], R22 ;  /* 0x0000401624007387 */ /* 0x000fe20000100a00 */
[----:B0-----:R-:W-:Y:S01]  /*0e10*/  FFMA R17, R28, R24, R32 ;  /* 0x000000181c117223 */ /* 0x001fe20000000020 */
[----:B------:R-:W-:Y:S01]  /*0e20*/  FFMA R24, R24, R29, R33 ;  /* 0x0000001d18187223 */ /* 0x000fe20000000021 */
[----:B------:R-:W-:Y:S02]  /*0e30*/  FFMA R33, R14, R18, R21 ;  /* 0x000000120e217223 */ /* 0x000fe40000000015 */
[----:B------:R-:W0:Y:S02]  /*0e40*/  LDS.128 R20, [R44+0x3410] ;  /* 0x003410002c147984 */ /* 0x000e240000000c00 */
[----:B------:R-:W-:Y:S02]  /*0e50*/  FFMA R18, R2, R19, R33 ;  /* 0x0000001302127223 */ /* 0x000fe40000000021 */
[----:B------:R-:W4:Y:S01]  /*0e60*/  LDL.64 R32, [R36+0x30] ;  /* 0x0000300024207983 */ /* 0x000f220000100a00 */
[-C--:B------:R-:W-:Y:S01]  /*0e70*/  FFMA R17, R4, R25.reuse, R17 ;  /* 0x0000001904117223 */ /* 0x080fe20000000011 */
[----:B------:R-:W-:-:S03]  /*0e80*/  FFMA R24, R5, R25, R24 ;  /* 0x0000001905187223 */ /* 0x000fc60000000018 */
[-C--:B------:R-:W-:Y:S01]  /*0e90*/  FFMA R17, R6, R26.reuse, R17 ;  /* 0x0000001a06117223 */ /* 0x080fe20000000011 */
[----:B------:R-:W-:-:S03]  /*0ea0*/  FFMA R24, R7, R26, R24 ;  /* 0x0000001a07187223 */ /* 0x000fc60000000018 */
[-C--:B------:R-:W-:Y:S01]  /*0eb0*/  FFMA R17, R8, R27.reuse, R17 ;  /* 0x0000001b08117223 */ /* 0x080fe20000000011 */
[----:B------:R-:W-:Y:S01]  /*0ec0*/  FFMA R25, R9, R27, R24 ;  /* 0x0000001b09197223 */ /* 0x000fe20000000018 */
[----:B------:R-:W-:-:S05]  /*0ed0*/  FFMA R19, R3, R19, R16 ;  /* 0x0000001303137223 */ /* 0x000fca0000000010 */
[----:B------:R-:W-:Y:S01]  /*0ee0*/  STL.64 [R36+0x60], R18 ;  /* 0x0000601224007387 */ /* 0x000fe20000100a00 */
[----:B0-----:R-:W-:Y:S01]  /*0ef0*/  FFMA R27, R10, R20, R17 ;  /* 0x000000140a1b7223 */ /* 0x001fe20000000011 */
[----:B------:R-:W-:Y:S02]  /*0f00*/  FFMA R20, R20, R11, R25 ;  /* 0x0000000b14147223 */ /* 0x000fe40000000019 */
[----:B------:R-:W2:Y:S04]  /*0f10*/  LDS.128 R16, [R44+0x3800] ;  /* 0x003800002c107984 */ /* 0x000ea80000000c00 */
[----:B------:R-:W5:Y:S01]  /*0f20*/  LDL.64 R24, [R36+0x50] ;  /* 0x0000500024187983 */ /* 0x000f620000100a00 */
[-C--:B------:R-:W-:Y:S01]  /*0f30*/  FFMA R27, R12, R21.reuse, R27 ;  /* 0x000000150c1b7223 */ /* 0x080fe2000000001b */
[----:B------:R-:W-:-:S03]  /*0f40*/  FFMA R20, R13, R21, R20 ;  /* 0x000000150d147223 */ /* 0x000fc60000000014 */
[-C--:B------:R-:W-:Y:S01]  /*0f50*/  FFMA R27, R14, R22.reuse, R27 ;  /* 0x000000160e1b7223 */ /* 0x080fe2000000001b */
[----:B------:R-:W-:Y:S01]  /*0f60*/  FFMA R22, R15, R22, R20 ;  /* 0x000000160f167223 */ /* 0x000fe20000000014 */
[----:B--2---:R-:W-:Y:S01]  /*0f70*/  FFMA R21, R28, R16, R30 ;  /* 0x000000101c157223 */ /* 0x004fe2000000001e */
[----:B------:R-:W-:Y:S02]  /*0f80*/  FFMA R16, R16, R29, R31 ;  /* 0x0000001d10107223 */ /* 0x000fe4000000001f */
[----:B------:R-:W2:Y:S01]  /*0f90*/  LDL.64 R30, [R36+0x70] ;  /* 0x00007000241e7983 */ /* 0x000ea20000100a00 */
[-C--:B------:R-:W-:Y:S01]  /*0fa0*/  FFMA R21, R4, R17.reuse, R21 ;  /* 0x0000001104157223 */ /* 0x080fe20000000015 */
[----:B------:R-:W-:Y:S01]  /*0fb0*/  FFMA R20, R5, R17, R16 ;  /* 0x0000001105147223 */ /* 0x000fe20000000010 */
[-C--:B------:R-:W-:Y:S01]  /*0fc0*/  FFMA R16, R2, R23.reuse, R27 ;  /* 0x0000001702107223 */ /* 0x080fe2000000001b */
[----:B------:R-:W-:Y:S01]  /*0fd0*/  FFMA R17, R3, R23, R22 ;  /* 0x0000001703117223 */ /* 0x000fe20000000016 */
[-C--:B------:R-:W-:Y:S01]  /*0fe0*/  FFMA R27, R6, R18.reuse, R21 ;  /* 0x00000012061b7223 */ /* 0x080fe20000000015 */
[----:B------:R-:W-:-:S02]  /*0ff0*/  FFMA R18, R7, R18, R20 ;  /* 0x0000001207127223 */ /* 0x000fc40000000014 */
[----:B------:R-:W0:Y:S01]  /*1000*/  LDS.128 R20, [R44+0x3810] ;  /* 0x003810002c147984 */ /* 0x000e220000000c00 */
[-C--:B------:R-:W-:Y:S01]  /*1010*/  FFMA R27, R8, R19.reuse, R27 ;  /* 0x00000013081b7223 */ /* 0x080fe2000000001b */
[----:B------:R-:W-:Y:S02]  /*1020*/  FFMA R19, R9, R19, R18 ;  /* 0x0000001309137223 */ /* 0x000fe40000000012 */
[----:B------:R-:W-:Y:S01]  /*1030*/  STL.64 [R36+0x80], R16 ;  /* 0x0000801024007387 */ /* 0x000fe20000100a00 */
[----:B0-----:R-:W-:Y:S01]  /*1040*/  FFMA R27, R10, R20, R27 ;  /* 0x000000140a1b7223 */ /* 0x001fe2000000001b */
[----:B------:R-:W-:Y:S02]  /*1050*/  FFMA R20, R20, R11, R19 ;  /* 0x0000000b14147223 */ /* 0x000fe40000000013 */
[----:B------:R-:W3:Y:S01]  /*1060*/  LDS.128 R16, [R44+0xc00] ;  /* 0x000c00002c107984 */ /* 0x000ee20000000c00 */
[-C--:B------:R-:W-:Y:S01]  /*1070*/  FFMA R27, R12, R21.reuse, R27 ;  /* 0x000000150c1b7223 */ /* 0x080fe2000000001b */
[----:B------:R-:W-:-:S03]  /*1080*/  FFMA R20, R13, R21, R20 ;  /* 0x000000150d147223 */ /* 0x000fc60000000014 */
[-C--:B------:R-:W-:Y:S01]  /*1090*/  FFMA R21, R14, R22.reuse, R27 ;  /* 0x000000160e157223 */ /* 0x080fe2000000001b */
[----:B------:R-:W-:Y:S01]  /*10a0*/  FFMA R22, R15, R22, R20 ;  /* 0x000000160f167223 */ /* 0x000fe20000000014 */
[----:B---3--:R-:W-:Y:S01]  /*10b0*/  FFMA R27, R28, R16, R34 ;  /* 0x000000101c1b7223 */ /* 0x008fe20000000022 */
        /* <DEDUP_REMOVED lines=8> */
[-C--:B------:R-:W-:Y:S01]  /*1140*/  FFMA R27, R8, R19.reuse, R27 ;  /* 0x00000013081b7223 */ /* 0x080fe2000000001b */
[----:B------:R-:W-:Y:S02]  /*1150*/  FFMA R19, R9, R19, R18 ;  /* 0x0000001309137223 */ /* 0x000fe40000000012 */
[----:B------:R-:W-:Y:S01]  /*1160*/  STL.64 [R36+0xa0], R16 ;  /* 0x0000a01024007387 */ /* 0x000fe20000100a00 */
[----:B0-----:R-:W-:-:S04]  /*1170*/  FFMA R27, R10, R20, R27 ;  /* 0x000000140a1b7223 */ /* 0x001fc8000000001b */
[----:B------:R-:W-:Y:S02]  /*1180*/  FFMA R35, R12, R21, R27 ;  /* 0x000000150c237223 */ /* 0x000fe4000000001b */
[----:B------:R-:W3:Y:S01]  /*1190*/  LDL.64 R26, [R36+0x90] ;  /* 0x00009000241a7983 */ /* 0x000ee20000100a00 */
[----:B------:R-:W-:-:S03]  /*11a0*/  FFMA R20, R20, R11, R19 ;  /* 0x0000000b14147223 */ /* 0x000fc60000000013 */
[----:B------:R-:W4:Y:S01]  /*11b0*/  LDS.128 R16, [R44+0x1000] ;  /* 0x001000002c107984 */ /* 0x000f220000000c00 */
[----:B------:R-:W-:Y:S01]  /*11c0*/  FFMA R20, R13, R21, R20 ;  /* 0x000000150d147223 */ /* 0x000fe20000000014 */
[----:B------:R-:W-:-:S03]  /*11d0*/  FFMA R35, R14, R22, R35 ;  /* 0x000000160e237223 */ /* 0x000fc60000000023 */
[----:B------:R-:W-:Y:S01]  /*11e0*/  FFMA R20, R15, R22, R20 ;  /* 0x000000160f147223 */ /* 0x000fe20000000014 */
[----:B----4-:R-:W-:Y:S01]  /*11f0*/  FFMA R21, R28, R16, R32 ;  /* 0x000000101c157223 */ /* 0x010fe20000000020 */
[----:B------:R-:W-:-:S03]  /*1200*/  FFMA R32, R16, R29, R33 ;  /* 0x0000001d10207223 */ /* 0x000fc60000000021 */
[-C--:B------:R-:W-:Y:S01]  /*1210*/  FFMA R21, R4, R17.reuse, R21 ;  /* 0x0000001104157223 */ /* 0x080fe20000000015 */
[----:B------:R-:W-:Y:S01]  /*1220*/  FFMA R32, R5, R17, R32 ;  /* 0x0000001105207223 */ /* 0x000fe20000000020 */
[-C--:B------:R-:W-:Y:S01]  /*1230*/  FFMA R16, R2, R23.reuse, R35 ;  /* 0x0000001702107223 */ /* 0x080fe20000000023 */
[----:B------:R-:W-:Y:S01]  /*1240*/  FFMA R17, R3, R23, R20 ;  /* 0x0000001703117223 */ /* 0x000fe20000000014 */
[-C--:B------:R-:W-:Y:S02]  /*1250*/  FFMA R35, R6, R18.reuse, R21 ;  /* 0x0000001206237223 */ /* 0x080fe40000000015 */
[----:B------:R-:W5:Y:S01]  /*1260*/  LDS.128 R20, [R44+0x1400] ;  /* 0x001400002c147984 */ /* 0x000f620000000c00 */
[----:B------:R-:W-:-:S04]  /*1270*/  FFMA R32, R7, R18, R32 ;  /* 0x0000001207207223 */ /* 0x000fc80000000020 */
[----:B------:R-:W-:Y:S01]  /*1280*/  FFMA R45, R9, R19, R32 ;  /* 0x00000013092d7223 */ /* 0x000fe20000000020 */
[----:B-----5:R-:W-:Y:S01]  /*1290*/  FFMA R33, R28, R20, R24 ;  /* 0x000000141c217223 */ /* 0x020fe20000000018 */
[----:B------:R-:W-:-:S04]  /*12a0*/  FFMA R24, R20, R29, R25 ;  /* 0x0000001d14187223 */ /* 0x000fc80000000019 */
[----:B------:R-:W-:Y:S02]  /*12b0*/  FFMA R32, R5, R21, R24 ;  /* 0x0000001505207223 */ /* 0x000fe40000000018 */
[----:B------:R-:W4:Y:S01]  /*12c0*/  LDL.64 R24, [R36+0xb0] ;  /* 0x0000b00024187983 */ /* 0x000f220000100a00 */
[----:B------:R-:W-:-:S03]  /*12d0*/  FFMA R35, R8, R19, R35 ;  /* 0x0000001308237223 */ /* 0x000fc60000000023 */
[----:B------:R-:W-:Y:S04]  /*12e0*/  STL.64 [R36+0x10], R16 ;  /* 0x0000101024007387 */ /* 0x000fe80000100a00 */
[----:B------:R-:W0:Y:S01]  /*12f0*/  LDS.128 R16, [R44+0x1010] ;  /* 0x001010002c107984 */ /* 0x000e220000000c00 */
[----:B------:R-:W-:Y:S01]  /*1300*/  FFMA R33, R4, R21, R33 ;  /* 0x0000001504217223 */ /* 0x000fe20000000021 */
[----:B------:R-:W-:-:S03]  /*1310*/  FFMA R32, R7, R22, R32 ;  /* 0x0000001607207223 */ /* 0x000fc60000000020 */
[----:B------:R-:W-:Y:S01]  /*1320*/  FFMA R33, R6, R22, R33 ;  /* 0x0000001606217223 */ /* 0x000fe20000000021 */
[----:B0-----:R-:W-:Y:S01]  /*1330*/  FFMA R35, R10, R16, R35 ;  /* 0x000000100a237223 */ /* 0x001fe20000000023 */
[----:B------:R-:W-:-:S03]  /*1340*/  FFMA R20, R16, R11, R45 ;  /* 0x0000000b10147223 */ /* 0x000fc6000000002d */
[-C--:B------:R-:W-:Y:S01]  /*1350*/  FFMA R35, R12, R17.reuse, R35 ;  /* 0x000000110c237223 */ /* 0x080fe20000000023 */
[----:B------:R-:W-:-:S03]  /*1360*/  FFMA R20, R13, R17, R20 ;  /* 0x000000110d147223 */ /* 0x000fc60000000014 */
[-C--:B------:R-:W-:Y:S01]  /*1370*/  FFMA R17, R14, R18.reuse, R35 ;  /* 0x000000120e117223 */ /* 0x080fe20000000023 */
[----:B------:R-:W-:Y:S01]  /*1380*/  FFMA R18, R15, R18, R20 ;  /* 0x000000120f127223 */ /* 0x000fe20000000014 */
[-C--:B------:R-:W-:Y:S01]  /*1390*/  FFMA R35, R8, R23.reuse, R33 ;  /* 0x0000001708237223 */ /* 0x080fe20000000021 */
[----:B------:R-:W-:Y:S01]  /*13a0*/  FFMA R45, R9, R23, R32 ;  /* 0x00000017092d7223 */ /* 0x000fe20000000020 */
[-C--:B------:R-:W-:Y:S01]  /*13b0*/  FFMA R32, R2, R19.reuse, R17 ;  /* 0x0000001302207223 */ /* 0x080fe20000000011 */
[----:B------:R-:W0:Y:S01]  /*13c0*/  LDS.128 R20, [R44+0x1410] ;  /* 0x001410002c147984 */ /* 0x000e220000000c00 */
[----:B------:R-:W-:-:S03]  /*13d0*/  FFMA R33, R3, R19, R18 ;  /* 0x0000001303217223 */ /* 0x000fc60000000012 */
[----:B------:R-:W2:Y:S01]  /*13e0*/  LDS.128 R16, [R44+0x3c00] ;  /* 0x003c00002c107984 */ /* 0x000ea20000000c00 */
[----:B0-----:R-:W-:Y:S01]  /*13f0*/  FFMA R35, R10, R20, R35 ;  /* 0x000000140a237223 */ /* 0x001fe20000000023 */
[----:B------:R-:W-:Y:S01]  /*1400*/  FFMA R20, R20, R11, R45 ;  /* 0x0000000b14147223 */ /* 0x000fe2000000002d */
[----:B--2---:R-:W-:Y:S01]  /*1410*/  FFMA R45, R28, R16, R30 ;  /* 0x000000101c2d7223 */ /* 0x004fe2000000001e */
[----:B------:R-:W-:Y:S01]  /*1420*/  FFMA R16, R16, R29, R31 ;  /* 0x0000001d10107223 */ /* 0x000fe2000000001f */
[-C--:B------:R-:W-:Y:S01]  /*1430*/  FFMA R35, R12, R21.reuse, R35 ;  /* 0x000000150c237223 */ /* 0x080fe20000000023 */
[----:B------:R-:W-:Y:S01]  /*1440*/  FFMA R20, R13, R21, R20 ;  /* 0x000000150d147223 */ /* 0x000fe20000000014 */
[-C--:B------:R-:W-:Y:S01]  /*1450*/  FFMA R31, R4, R17.reuse, R45 ;  /* 0x00000011041f7223 */ /* 0x080fe2000000002d */
[----:B------:R-:W-:Y:S01]  /*1460*/  FFMA R16, R5, R17, R16 ;  /* 0x0000001105107223 */ /* 0x000fe20000000010 */
[-C--:B------:R-:W-:Y:S01]  /*1470*/  FFMA R21, R14, R22.reuse, R35 ;  /* 0x000000160e157223 */ /* 0x080fe20000000023 */
[----:B------:R-:W-:Y:S01]  /*1480*/  FFMA R22, R15, R22, R20 ;  /* 0x000000160f167223 */ /* 0x000fe20000000014 */
[-C--:B------:R-:W-:Y:S01]  /*1490*/  FFMA R31, R6, R18.reuse, R31 ;  /* 0x00000012061f7223 */ /* 0x080fe2000000001f */
[----:B------:R-:W-:Y:S01]  /*14a0*/  FFMA R16, R7, R18, R16 ;  /* 0x0000001207107223 */ /* 0x000fe20000000010 */
[----:B------:R-:W-:-:S02]  /*14b0*/  FFMA R30, R2, R23, R21 ;  /* 0x00000017021e7223 */ /* 0x000fc40000000015 */
[-C--:B------:R-:W-:Y:S01]  /*14c0*/  FFMA R35, R8, R19.reuse, R31 ;  /* 0x0000001308237223 */ /* 0x080fe2000000001f */
[----:B------:R-:W-:Y:S01]  /*14d0*/  FFMA R45, R9, R19, R16 ;  /* 0x00000013092d7223 */ /* 0x000fe20000000010 */
[----:B------:R-:W-:Y:S01]  /*14e0*/  FFMA R31, R3, R23, R22 ;  /* 0x00000017031f7223 */ /* 0x000fe20000000016 */
[----:B------:R-:W0:Y:S04]  /*14f0*/  LDS.128 R16, [R44+0x3c10] ;  /* 0x003c10002c107984 */ /* 0x000e280000000c00 */
[----:B------:R-:W3:Y:S01]  /*1500*/  LDS.128 R20, [R44+0x4000] ;  /* 0x004000002c147984 */ /* 0x000ee20000000c00 */
[----:B0-----:R-:W-:Y:S01]  /*1510*/  FFMA R35, R10, R16, R35 ;  /* 0x000000100a237223 */ /* 0x001fe20000000023 */
[----:B------:R-:W-:-:S03]  /*1520*/  FFMA R16, R16, R11, R45 ;  /* 0x0000000b10107223 */ /* 0x000fc6000000002d */
[-C--:B------:R-:W-:Y:S01]  /*1530*/  FFMA R35, R12, R17.reuse, R35 ;  /* 0x000000110c237223 */ /* 0x080fe20000000023 */
[----:B------:R-:W-:Y:S01]  /*1540*/  FFMA R16, R13, R17, R16 ;  /* 0x000000110d107223 */ /* 0x000fe20000000010 */
[----:B---3--:R-:W-:Y:S01]  /*1550*/  FFMA R45, R28, R20, R26 ;  /* 0x000000141c2d7223 */ /* 0x008fe2000000001a */
[----:B------:R-:W-:-:S03]  /*1560*/  FFMA R20, R20, R29, R27 ;  /* 0x0000001d14147223 */ /* 0x000fc6000000001b */
[-C--:B------:R-:W-:Y:S01]  /*1570*/  FFMA R45, R4, R21.reuse, R45 ;  /* 0x00000015042d7223 */ /* 0x080fe2000000002d */
[----:B------:R-:W-:-:S03]  /*1580*/  FFMA R20, R5, R21, R20 ;  /* 0x0000001505147223 */ /* 0x000fc60000000014 */
[-C--:B------:R-:W-:Y:S01]  /*1590*/  FFMA R45, R6, R22.reuse, R45 ;  /* 0x00000016062d7223 */ /* 0x080fe2000000002d */
[----:B------:R-:W-:-:S03]  /*15a0*/  FFMA R20, R7, R22, R20 ;  /* 0x0000001607147223 */ /* 0x000fc60000000014 */
[-C--:B------:R-:W-:Y:S01]  /*15b0*/  FFMA R17, R8, R23.reuse, R45 ;  /* 0x0000001708117223 */ /* 0x080fe2000000002d */
[----:B------:R-:W-:Y:S02]  /*15c0*/  FFMA R27, R9, R23, R20 ;  /* 0x00000017091b7223 */ /* 0x000fe40000000014 */
[----:B------:R-:W0:Y:S01]  /*15d0*/  LDS.128 R20, [R44+0x4010] ;  /* 0x004010002c147984 */ /* 0x000e220000000c00 */
        /* <DEDUP_REMOVED lines=8> */
[----:B------:R-:W-:Y:S02]  /*1660*/  FFMA R35, R14, R22, R17 ;  /* 0x000000160e237223 */ /* 0x000fe40000000011 */
[----:B------:R-:W4:Y:S02]  /*1670*/  LDS.128 R16, [R44+0x4400] ;  /* 0x004400002c107984 */ /* 0x000f240000000c00 */
[----:B----4-:R-:W-:Y:S01]  /*1680*/  FFMA R27, R28, R16, R24 ;  /* 0x000000101c1b7223 */ /* 0x010fe20000000018 */
[----:B------:R-:W-:-:S03]  /*1690*/  FFMA R16, R16, R29, R25 ;  /* 0x0000001d10107223 */ /* 0x000fc60000000019 */
[-C--:B------:R-:W-:Y:S01]  /*16a0*/  FFMA R27, R4, R17.reuse, R27 ;  /* 0x00000011041b7223 */ /* 0x080fe2000000001b */
[----:B------:R-:W-:-:S03]  /*16b0*/  FFMA R16, R5, R17, R16 ;  /* 0x0000001105107223 */ /* 0x000fc60000000010 */
[-C--:B------:R-:W-:Y:S02]  /*16c0*/  FFMA R17, R6, R18.reuse, R27 ;  /* 0x0000001206117223 */ /* 0x080fe4000000001b */
[----:B------:R-:W0:Y:S01]  /*16d0*/  LDS.128 R24, [R44+0x4410] ;  /* 0x004410002c187984 */ /* 0x000e220000000c00 */
[----:B------:R-:W-:Y:S01]  /*16e0*/  FFMA R16, R7, R18, R16 ;  /* 0x0000001207107223 */ /* 0x000fe20000000010 */
[----:B------:R-:W-:-:S03]  /*16f0*/  FFMA R17, R8, R19, R17 ;  /* 0x0000001308117223 */ /* 0x000fc60000000011 */
[----:B------:R-:W-:Y:S01]  /*1700*/  FFMA R19, R9, R19, R16 ;  /* 0x0000001309137223 */ /* 0x000fe20000000010 */
[----:B------:R-:W-:Y:S01]  /*1710*/  FFMA R34, R15, R22, R34 ;  /* 0x000000160f227223 */ /* 0x000fe20000000022 */
[----:B------:R-:W-:-:S03]  /*1720*/  FFMA R22, R2, R23, R35 ;  /* 0x0000001702167223 */ /* 0x000fc60000000023 */
[----:B------:R-:W-:Y:S01]  /*1730*/  FFMA R23, R3, R23, R34 ;  /* 0x0000001703177223 */ /* 0x000fe20000000022 */
[----:B------:R1:W-:Y:S04]  /*1740*/  STL.64 [R36+0x30], R32 ;  /* 0x0000302024007387 */ /* 0x0003e80000100a00 */
[----:B------:R1:W-:Y:S04]  /*1750*/  STL.64 [R36+0x50], R30 ;  /* 0x0000501e24007387 */ /* 0x0003e80000100a00 */
[----:B------:R1:W-:Y:S01]  /*1760*/  STL.64 [R36+0x70], R20 ;  /* 0x0000701424007387 */ /* 0x0003e20000100a00 */
[----:B0-----:R-:W-:Y:S01]  /*1770*/  FFMA R17, R10, R24, R17 ;  /* 0x000000180a117223 */ /* 0x001fe20000000011 */
[----:B------:R-:W-:-:S03]  /*1780*/  FFMA R24, R24, R11, R19 ;  /* 0x0000000b18187223 */ /* 0x000fc60000000013 */
[-C--:B------:R-:W-:Y:S01]  /*1790*/  FFMA R17, R12, R25.reuse, R17 ;  /* 0x000000190c117223 */ /* 0x080fe20000000011 */
[----:B------:R-:W-:-:S03]  /*17a0*/  FFMA R24, R13, R25, R24 ;  /* 0x000000190d187223 */ /* 0x000fc60000000018 */
[-C--:B------:R-:W-:Y:S01]  /*17b0*/  FFMA R16, R14, R26.reuse, R17 ;  /* 0x0000001a0e107223 */ /* 0x080fe20000000011 */
[----:B------:R-:W-:-:S03]  /*17c0*/  FFMA R24, R15, R26, R24 ;  /* 0x0000001a0f187223 */ /* 0x000fc60000000018 */
[-C--:B------:R-:W-:Y:S01]  /*17d0*/  FFMA R26, R2, R27.reuse, R16 ;  /* 0x0000001b021a7223 */ /* 0x080fe20000000010 */
[----:B------:R-:W-:Y:S01]  /*17e0*/  FFMA R27, R3, R27, R24 ;  /* 0x0000001b031b7223 */ /* 0x000fe20000000018 */
[----:B------:R1:W-:Y:S04]  /*17f0*/  STL.64 [R36+0x90], R22 ;  /* 0x0000901624007387 */ /* 0x0003e80000100a00 */
[----:B------:R1:W-:Y:S01]  /*1800*/  STL.64 [R36+0xb0], R26 ;  /* 0x0000b01a24007387 */ /* 0x0003e20000100a00 */
[----:B------:R-:W-:Y:S01]  /*1810*/  UPLOP3.LUT UP1, UPT, UPT, UPT, UP0, 0x80, 0x8 ;  /* 0x000000000008789c */ /* 0x000fe20003f2f000 */
[----:B------:R-:W-:Y:S01]  /*1820*/  MOV R16, 0x1 ;  /* 0x0000000100107802 */ /* 0x000fe20000000f00 */
[----:B------:R-:W-:-:S07]  /*1830*/  UPLOP3.LUT UP0, UPT, UPT, UPT, UPT, 0x40, 0x4 ;  /* 0x000000000004789c */ /* 0x000fce0003f0e870 */
[----:B------:R-:W-:Y:S05]  /*1840*/  BRA.U UP1, `(.L_x_1) ;  /* 0xfffffff101087547 */ /* 0x000fea000b83ffff */
[----:B------:R-:W-:-:S04]  /*1850*/  IADD3 R40, PT, PT, R40, 0x1, RZ ;  /* 0x0000000128287810 */ /* 0x000fc80007ffe0ff */
[----:B------:R-:W-:-:S13]  /*1860*/  ISETP.NE.AND P0, PT, R40, 0x4, PT ;  /* 0x000000042800780c */ /* 0x000fda0003f05270 */
[----:B------:R-:W-:Y:S05]  /*1870*/  @P0 BRA `(.L_x_2) ;  /* 0xffffffe800380947 */ /* 0x000fea000383ffff */
[----:B------:R-:W0:Y:S01]  /*1880*/  S2R R2, SR_CTAID.X ;  /* 0x0000000000027919 */ /* 0x000e220000002500 */
[----:B-1----:R-:W1:Y:S01]  /*1890*/  LDC.64 R30, c[0x0][0x398] ;  /* 0x0000e600ff1e7b82 */ /* 0x002e620000000a00 */
[----:B------:R-:W2:Y:S04]  /*18a0*/  LDL.128 R20, [R1] ;  /* 0x0000000001147983 */ /* 0x000ea80000100c00 */
[----:B------:R-:W3:Y:S03]  /*18b0*/  LDL.128 R12, [R1+0x20] ;  /* 0x00002000010c7983 */ /* 0x000ee60000100c00 */
[----:B------:R-:W4:Y:S01]  /*18c0*/  LDC.64 R44, c[0x0][0x390] ;  /* 0x0000e400ff2c7b82 */ /* 0x000f220000000a00 */
[----:B------:R-:W-:Y:S01]  /*18d0*/  SHF.L.U32 R0, R0, 0x1a, RZ ;  /* 0x0000001a00007819 */ /* 0x000fe200000006ff */
[----:B------:R-:W-:Y:S01]  /*18e0*/  IMAD R29, R41, 0x14, R43 ;  /* 0x00000014291d7824 */ /* 0x000fe200078e022b */
[----:B------:R-:W5:Y:S01]  /*18f0*/  LDL.128 R8, [R1+0x40] ;  /* 0x0000400001087983 */ /* 0x000f620000100c00 */
[----:B------:R-:W-:-:S03]  /*1900*/  SHF.L.U32 R42, R42, 0x6, RZ ;  /* 0x000000062a2a7819 */ /* 0x000fc600000006ff */
[----:B------:R-:W5:Y:S04]  /*1910*/  LDL.128 R4, [R1+0x60] ;  /* 0x0000600001047983 */ /* 0x000f680000100c00 */
[----:B------:R-:W5:Y:S04]  /*1920*/  LDL.128 R24, [R1+0xa0] ;  /* 0x0000a00001187983 */ /* 0x000f680000100c00 */
[----:B------:R-:W5:Y:S04]  /*1930*/  LDL.128 R32, [R1+0x10] ;  /* 0x0000100001207983 */ /* 0x000f680000100c00 */
[----:B------:R-:W5:Y:S01]  /*1940*/  LDL.128 R16, [R1+0x80] ;  /* 0x0000800001107983 */ /* 0x000f620000100c00 */
[----:B0-----:R-:W-:-:S04]  /*1950*/  SHF.L.U32 R2, R2, 0x3, RZ ;  /* 0x0000000302027819 */ /* 0x001fc800000006ff */
[----:B------:R-:W-:-:S04]  /*1960*/  LOP3.LUT R2, R2, 0x8, RZ, 0xc0, !PT ;  /* 0x0000000802027812 */ /* 0x000fc800078ec0ff */
[----:B------:R-:W-:-:S05]  /*1970*/  LOP3.LUT R37, R2, 0x6, R37, 0xf8, !PT ;  /* 0x0000000602257812 */ /* 0x000fca00078ef825 */
[----:B-1----:R-:W-:-:S05]  /*1980*/  IMAD.WIDE.U32 R30, R37, 0x4, R30 ;  /* 0x00000004251e7825 */ /* 0x002fca00078e001e */
[----:B------:R-:W2:Y:S04]  /*1990*/  LDG.E.CONSTANT R3, desc[UR6][R30.64] ;  /* 0x000000061e037981 */ /* 0x000ea8000c1e9900 */
[----:B------:R-:W5:Y:S01]  /*19a0*/  LDG.E.CONSTANT R2, desc[UR6][R30.64+0x4] ;  /* 0x000004061e027981 */ /* 0x000f62000c1e9900 */
[----:B------:R-:W-:Y:S01]  /*19b0*/  SHF.R.S32.HI R0, RZ, 0x1f, R0 ;  /* 0x0000001fff007819 */ /* 0x000fe20000011400 */
[----:B------:R-:W-:-:S03]  /*19c0*/  IMAD R29, R29, 0x5a00, RZ ;  /* 0x00005a001d1d7824 */ /* 0x000fc600078e02ff */
[----:B------:R-:W-:Y:S02]  /*19d0*/  LOP3.LUT R0, R0, 0xf00, RZ, 0xc0, !PT ;  /* 0x00000f0000007812 */ /* 0x000fe400078ec0ff */
[----:B------:R-:W-:Y:S02]  /*19e0*/  LOP3.LUT R42, R42, 0x780, RZ, 0xc0, !PT ;  /* 0x000007802a2a7812 */ /* 0x000fe400078ec0ff */
[----:B------:R-:W-:Y:S02]  /*19f0*/  IADD3 R29, PT, PT, R0, R37, R29 ;  /* 0x00000025001d7210 */ /* 0x000fe40007ffe01d */
[----:B------:R-:W-:-:S04]  /*1a00*/  LOP3.LUT R37, R39, 0x70, RZ, 0xc0, !PT ;  /* 0x0000007027257812 */ /* 0x000fc800078ec0ff */
[----:B------:R-:W-:Y:S02]  /*1a10*/  IADD3 R37, PT, PT, R37, R29, R42 ;  /* 0x0000001d25257210 */ /* 0x000fe40007ffe02a */
[----:B------:R-:W5:Y:S03]  /*1a20*/  LDL.128 R28, [R1+0x30] ;  /* 0x00003000011c7983 */ /* 0x000f660000100c00 */
[----:B----4-:R-:W-:Y:S02]  /*1a30*/  IMAD.WIDE.U32 R44, R37, 0x4, R44 ;  /* 0x00000004252c7825 */ /* 0x010fe400078e002c */
[----:B------:R-:W4:Y:S02]  /*1a40*/  LDL.128 R36, [R1+0x50] ;  /* 0x0000500001247983 */ /* 0x000f240000100c00 */
[--C-:B--2---:R-:W-:Y:S01]  /*1a50*/  FADD R41, R20, R3.reuse ;  /* 0x0000000314297221 */ /* 0x104fe20000000000 */
[----:B------:R-:W-:Y:S01]  /*1a60*/  FADD R40, R22, R3 ;  /* 0x0000000316287221 */ /* 0x000fe20000000000 */
[C---:B---3--:R-:W-:Y:S01]  /*1a70*/  FADD R0, R3.reuse, R12 ;  /* 0x0000000c03007221 */ /* 0x048fe20000000000 */
[----:B------:R-:W-:Y:S01]  /*1a80*/  FADD R14, R3, R14 ;  /* 0x0000000e030e7221 */ /* 0x000fe20000000000 */
[--C-:B-----5:R-:W-:Y:S01]  /*1a90*/  FADD R43, R21, R2.reuse ;  /* 0x00000002152b7221 */ /* 0x120fe20000000000 */
[--C-:B------:R-:W-:Y:S01]  /*1aa0*/  FADD R42, R23, R2.reuse ;  /* 0x00000002172a7221 */ /* 0x100fe20000000000 */
[--C-:B------:R-:W-:Y:S01]  /*1ab0*/  FADD R13, R13, R2.reuse ;  /* 0x000000020d0d7221 */ /* 0x100fe20000000000 */
[----:B------:R-:W2:Y:S04]  /*1ac0*/  LDL.128 R20, [R1+0x70] ;  /* 0x0000700001147983 */ /* 0x000ea80000100c00 */
[----:B------:R0:W-:Y:S04]  /*1ad0*/  STG.E desc[UR6][R44.64+0x7800], R0 ;  /* 0x007800002c007986 */ /* 0x0001e8000c101906 */
[----:B------:R-:W-:Y:S04]  /*1ae0*/  STG.E desc[UR6][R44.64], R41 ;  /* 0x000000292c007986 */ /* 0x000fe8000c101906 */
[----:B------:R-:W-:Y:S04]  /*1af0*/  STG.E desc[UR6][R44.64+0x4], R43 ;  /* 0x0000042b2c007986 */ /* 0x000fe8000c101906 */
[----:B------:R-:W-:Y:S01]  /*1b00*/  STG.E desc[UR6][R44.64+0x1e00], R40 ;  /* 0x001e00282c007986 */ /* 0x000fe2000c101906 */
[----:B0-----:R-:W-:-:S03]  /*1b10*/  FADD R0, R15, R2 ;  /* 0x000000020f007221 */ /* 0x001fc60000000000 */
[----:B------:R0:W-:Y:S04]  /*1b20*/  STG.E desc[UR6][R44.64+0x1e04], R42 ;  /* 0x001e042a2c007986 */ /* 0x0001e8000c101906 */
[----:B------:R-:W-:Y:S04]  /*1b30*/  STG.E desc[UR6][R44.64+0x7804], R13 ;  /* 0x0078040d2c007986 */ /* 0x000fe8000c101906 */
[----:B------:R1:W-:Y:S04]  /*1b40*/  STG.E desc[UR6][R44.64+0x9600], R14 ;  /* 0x0096000e2c007986 */ /* 0x0003e8000c101906 */
[----:B0-----:R-:W3:Y:S04]  /*1b50*/  LDL.128 R40, [R1+0xb0] ;  /* 0x0000b00001287983 */ /* 0x001ee80000100c00 */
[----:B-1----:R-:W5:Y:S01]  /*1b60*/  LDL.128 R12, [R1+0x90] ;  /* 0x00009000010c7983 */ /* 0x002f620000100c00 */
[--C-:B------:R-:W-:Y:S01]  /*1b70*/  FADD R9, R9, R2.reuse ;  /* 0x0000000209097221 */ /* 0x100fe20000000000 */
[--C-:B------:R-:W-:Y:S01]  /*1b80*/  FADD R11, R11, R2.reuse ;  /* 0x000000020b0b7221 */ /* 0x100fe20000000000 */
[--C-:B------:R-:W-:Y:S01]  /*1b90*/  FADD R5, R5, R2.reuse ;  /* 0x0000000205057221 */ /* 0x100fe20000000000 */
[----:B------:R-:W-:-:S02]  /*1ba0*/  FADD R7, R7, R2 ;  /* 0x0000000207077221 */ /* 0x000fc40000000000 */
[----:B------:R0:W-:Y:S04]  /*1bb0*/  STG.E desc[UR6][R44.64+0xf004], R9 ;  /* 0x00f004092c007986 */ /* 0x0001e8000c101906 */
[----:B------:R1:W-:Y:S01]  /*1bc0*/  STG.E desc[UR6][R44.64+0x10e04], R11 ;  /* 0x010e040b2c007986 */ /* 0x0003e2000c101906 */
[C---:B0-----:R-:W-:Y:S01]  /*1bd0*/  FADD R9, R3.reuse, R4 ;  /* 0x0000000403097221 */ /* 0x041fe20000000000 */
[----:B-1----:R-:W-:-:S04]  /*1be0*/  FADD R11, R3, R6 ;  /* 0x00000006030b7221 */ /* 0x002fc80000000000 */
[----:B------:R0:W-:Y:S04]  /*1bf0*/  STG.E desc[UR6][R44.64+0x384000], R9 ;  /* 0x384000092c007986 */ /* 0x0001e8000c101906 */
[----:B------:R1:W-:Y:S04]  /*1c00*/  STG.E desc[UR6][R44.64+0x384004], R5 ;  /* 0x384004052c007986 */ /* 0x0003e8000c101906 */
[----:B------:R4:W-:Y:S04]  /*1c10*/  STG.E desc[UR6][R44.64+0x385e00], R11 ;  /* 0x385e000b2c007986 */ /* 0x0009e8000c101906 */
[----:B------:R4:W-:Y:S01]  /*1c20*/  STG.E desc[UR6][R44.64+0x385e04], R7 ;  /* 0x385e04072c007986 */ /* 0x0009e2000c101906 */
[C---:B0-----:R-:W-:Y:S01]  /*1c30*/  FADD R9, R3.reuse, R24 ;  /* 0x0000001803097221 */ /* 0x041fe20000000000 */
[C---:B-1----:R-:W-:Y:S01]  /*1c40*/  FADD R5, R3.reuse, R26 ;  /* 0x0000001a03057221 */ /* 0x042fe20000000000 */
[C---:B----4-:R-:W-:Y:S01]  /*1c50*/  FADD R11, R3.reuse, R34 ;  /* 0x00000022030b7221 */ /* 0x050fe20000000000 */
[----:B------:R-:W-:-:S02]  /*1c60*/  FADD R7, R3, R32 ;  /* 0x0000002003077221 */ /* 0x000fc40000000000 */
[----:B------:R0:W-:Y:S01]  /*1c70*/  STG.E desc[UR6][R44.64+0x393000], R9 ;  /* 0x393000092c007986 */ /* 0x0001e2000c101906 */
[----:B------:R-:W-:-:S03]  /*1c80*/  FADD R17, R17, R2 ;  /* 0x0000000211117221 */ /* 0x000fc60000000000 */
[----:B------:R1:W-:Y:S04]  /*1c90*/  STG.E desc[UR6][R44.64+0x394e00], R5 ;  /* 0x394e00052c007986 */ /* 0x0003e8000c101906 */
[----:B------:R-:W-:Y:S04]  /*1ca0*/  STG.E desc[UR6][R44.64+0xe1000], R7 ;  /* 0x0e1000072c007986 */ /* 0x000fe8000c101906 */
[----:B------:R4:W-:Y:S01]  /*1cb0*/  STG.E desc[UR6][R44.64+0xe2e00], R11 ;  /* 0x0e2e000b2c007986 */ /* 0x0009e2000c101906 */
[C---:B0-----:R-:W-:Y:S01]  /*1cc0*/  FADD R9, R3.reuse, R28 ;  /* 0x0000001c03097221 */ /* 0x041fe20000000000 */
[----:B-1----:R-:W-:-:S02]  /*1cd0*/  FADD R5, R3, R36 ;  /* 0x0000002403057221 */ /* 0x002fc40000000000 */
[----:B------:R0:W-:Y:S01]  /*1ce0*/  STG.E desc[UR6][R44.64+0x38b804], R17 ;  /* 0x38b804112c007986 */ /* 0x0001e2000c101906 */
[C---:B------:R-:W-:Y:S01]  /*1cf0*/  FADD R8, R3.reuse, R8 ;  /* 0x0000000803087221 */ /* 0x040fe20000000000 */
[C---:B----4-:R-:W-:Y:S02]  /*1d00*/  FADD R11, R3.reuse, R38 ;  /* 0x00000026030b7221 */ /* 0x050fe40000000000 */
[----:B------:R1:W-:Y:S01]  /*1d10*/  STG.E desc[UR6][R44.64+0xe8800], R9 ;  /* 0x0e8800092c007986 */ /* 0x0003e2000c101906 */
[C---:B------:R-:W-:Y:S01]  /*1d20*/  FADD R10, R3.reuse, R10 ;  /* 0x0000000a030a7221 */ /* 0x040fe20000000000 */
[C---:B------:R-:W-:Y:S01]  /*1d30*/  FADD R16, R3.reuse, R16 ;  /* 0x0000001003107221 */ /* 0x040fe20000000000 */
[C---:B------:R-:W-:Y:S01]  /*1d40*/  FADD R18, R3.reuse, R18 ;  /* 0x0000001203127221 */ /* 0x040fe20000000000 */
[----:B------:R-:W-:Y:S01]  /*1d50*/  STG.E desc[UR6][R44.64+0xf0000], R5 ;  /* 0x0f0000052c007986 */ /* 0x000fe2000c101906 */
[----:B0-----:R-:W-:Y:S01]  /*1d60*/  FADD R17, R3, R30 ;  /* 0x0000001e03117221 */ /* 0x001fe20000000000 */
[----:B------:R-:W-:-:S02]  /*1d70*/  FADD R19, R19, R2 ;  /* 0x0000000213137221 */ /* 0x000fc40000000000 */
[----:B------:R-:W-:Y:S01]  /*1d80*/  STG.E desc[UR6][R44.64+0xf1e00], R11 ;  /* 0x0f1e000b2c007986 */ /* 0x000fe2000c101906 */
[--C-:B------:R-:W-:Y:S01]  /*1d90*/  FADD R25, R25, R2.reuse ;  /* 0x0000000219197221 */ /* 0x100fe20000000000 */
[----:B------:R-:W-:Y:S01]  /*1da0*/  FADD R27, R27, R2 ;  /* 0x000000021b1b7221 */ /* 0x000fe20000000000 */
[C---:B------:R-:W-:Y:S01]  /*1db0*/  FADD R33, R2.reuse, R33 ;  /* 0x0000002102217221 */ /* 0x040fe20000000000 */
[C---:B------:R-:W-:Y:S01]  /*1dc0*/  FADD R35, R2.reuse, R35 ;  /* 0x0000002302237221 */ /* 0x040fe20000000000 */
[C---:B------:R-:W-:Y:S01]  /*1dd0*/  FADD R29, R2.reuse, R29 ;  /* 0x0000001d021d7221 */ /* 0x040fe20000000000 */
[C---:B------:R-:W-:Y:S01]  /*1de0*/  FADD R31, R2.reuse, R31 ;  /* 0x0000001f021f7221 */ /* 0x040fe20000000000 */
[C---:B------:R-:W-:Y:S01]  /*1df0*/  FADD R37, R2.reuse, R37 ;  /* 0x0000002502257221 */ /* 0x040fe20000000000 */
[C---:B------:R-:W-:Y:S01]  /*1e00*/  FADD R39, R2.reuse, R39 ;  /* 0x0000002702277221 */ /* 0x040fe20000000000 */
[----:B------:R-:W-:Y:S04]  /*1e10*/  STG.E desc[UR6][R44.64+0x9604], R0 ;  /* 0x009604002c007986 */ /* 0x000fe8000c101906 */
        /* <DEDUP_REMOVED lines=13> */
[----:B------:R-:W-:Y:S01]  /*1ef0*/  STG.E desc[UR6][R44.64+0xf1e04], R39 ;  /* 0x0f1e04272c007986 */ /* 0x000fe2000c101906 */
[C---:B--2---:R-:W-:Y:S01]  /*1f00*/  FADD R7, R3.reuse, R20 ;  /* 0x0000001403077221 */ /* 0x044fe20000000000 */
[----:B-1----:R-:W-:Y:S01]  /*1f10*/  FADD R9, R3, R22 ;  /* 0x0000001603097221 */ /* 0x002fe20000000000 */
[C---:B------:R-:W-:Y:S01]  /*1f20*/  FADD R21, R2.reuse, R21 ;  /* 0x0000001502157221 */ /* 0x040fe20000000000 */
[----:B------:R-:W-:-:S02]  /*1f30*/  FADD R23, R2, R23 ;  /* 0x0000001702177221 */ /* 0x000fc40000000000 */
[----:B------:R3:W-:Y:S04]  /*1f40*/  STG.E desc[UR6][R44.64+0x465000], R7 ;  /* 0x465000072c007986 */ /* 0x0007e8000c101906 */
[----:B------:R-:W-:Y:S04]  /*1f50*/  STG.E desc[UR6][R44.64+0x465004], R21 ;  /* 0x465004152c007986 */ /* 0x000fe8000c101906 */
[----:B------:R-:W-:Y:S04]  /*1f60*/  STG.E desc[UR6][R44.64+0x466e00], R9 ;  /* 0x466e00092c007986 */ /* 0x000fe8000c101906 */
[----:B------:R-:W-:Y:S01]  /*1f70*/  STG.E desc[UR6][R44.64+0x466e04], R23 ;  /* 0x466e04172c007986 */ /* 0x000fe2000c101906 */
[C---:B---3--:R-:W-:Y:S01]  /*1f80*/  FADD R7, R3.reuse, R40 ;  /* 0x0000002803077221 */ /* 0x048fe20000000000 */
[C---:B------:R-:W-:Y:S01]  /*1f90*/  FADD R41, R2.reuse, R41 ;  /* 0x0000002902297221 */ /* 0x040fe20000000000 */
[C---:B------:R-:W-:Y:S01]  /*1fa0*/  FADD R43, R2.reuse, R43 ;  /* 0x0000002b022b7221 */ /* 0x040fe20000000000 */
[C---:B-----5:R-:W-:Y:S01]  /*1fb0*/  FADD R5, R3.reuse, R12 ;  /* 0x0000000c03057221 */ /* 0x060fe20000000000 */
[C---:B------:R-:W-:Y:S01]  /*1fc0*/  FADD R11, R3.reuse, R14 ;  /* 0x0000000e030b7221 */ /* 0x040fe20000000000 */
[C---:B------:R-:W-:Y:S01]  /*1fd0*/  FADD R13, R2.reuse, R13 ;  /* 0x0000000d020d7221 */ /* 0x040fe20000000000 */
[----:B------:R-:W-:Y:S01]  /*1fe0*/  FADD R15, R2, R15 ;  /* 0x0000000f020f7221 */ /* 0x000fe20000000000 */
[----:B------:R-:W-:Y:S01]  /*1ff0*/  FADD R3, R3, R42 ;  /* 0x0000002a03037221 */ /* 0x000fe20000000000 */
        /* <DEDUP_REMOVED lines=8> */
[----:B------:R-:W-:Y:S05]  /*2080*/  EXIT ;  /* 0x000000000000794d */ /* 0x000fea0003800000 */
.L_x_3:
[----:B------:R-:W-:-:S00]  /*2090*/  BRA `(.L_x_3) ;  /* 0xfffffffc00fc7947 */ /* 0x000fc0000383ffff */
[----:B------:R-:W-:-:S00]  /*20a0*/  NOP ;  /* 0x0000000000007918 */ /* 0x000fc00000000000 */
        /* <DEDUP_REMOVED lines=13> */
.L_x_4:


//--------------------- .nv.shared.my_kernel_kernel0 --------------------------
	.section	.nv.shared.my_kernel_kernel0,"aw",@nobits
	.sectionflags	@""
	.align	4
.nv.shared.my_kernel_kernel0:
	.zero		25856


//--------------------- .nv.shared.reserved.0     --------------------------
	.section	.nv.shared.reserved.0,"aw",@nobits
	.weak		__nv_reservedSMEM_offset_0_alias
	.size		__nv_reservedSMEM_offset_0_alias, 0, 64
	.other		__nv_reservedSMEM_offset_0_alias,@"STO_CUDA_RESERVED_SHARED STV_DEFAULT"
__nv_reservedSMEM_offset_0_alias:
	.zero		0
	.zero		64


//--------------------- .nv.constant0.my_kernel_kernel0 --------------------------
	.section	.nv.constant0.my_kernel_kernel0,"a",@progbits
	.sectionflags	@""
	.align	4
.nv.constant0.my_kernel_kernel0:
	.zero		928


//--------------------- SYMBOLS --------------------------

	.type		.nv.reservedSmem.offset0,@object
	.size		.nv.reservedSmem.offset0,0x4
	.type		.nv.reservedSmem.cap,@object
	.size		.nv.reservedSmem.cap,0x4
